	.target	sm_90a

	.elftype	@"ET_EXEC"


//--------------------- .note.nv.tkinfo           --------------------------
	.section	.note.nv.tkinfo,"",@"SHT_NOTE"
	.sectionflags	@"SHF_NOTE_NV_TKINFO"
	.tkinfo
        /*0018*/ 	.word	0x00000002
        /*0030*/ 	.string	""
        /*0030*/ 	.string	"ptxas"
        /*0030*/ 	.string	"Cuda compilation tools, release 13.0, V13.0.88"
        /*0030*/ 	.string	"Build cuda_13.0.r13.0/compiler.36424714_0"
        /*0030*/ 	.string	"-arch sm_90a -m 64 "



//--------------------- .note.nv.cuinfo           --------------------------
	.section	.note.nv.cuinfo,"",@"SHT_NOTE"
	.sectionflags	@"SHF_NOTE_NV_CUINFO"
        /*0018*/ 	.short	0x0002
        /*001a*/ 	.short	0x005a
        /*001c*/ 	.short	0x0082
	.zero		2


//--------------------- .nv.info                  --------------------------
	.section	.nv.info,"",@"SHT_CUDA_INFO"
	.align	4


	//----- nvinfo : EIATTR_REGCOUNT
	.align		4
        /*0000*/ 	.byte	0x04, 0x2f
        /*0002*/ 	.short	(.L_15 - .L_14)
	.align		4
.L_14:
        /*0004*/ 	.word	index@(_ZN7cutlass13device_kernelINS_4gemm6kernel13GemmUniversalIN4cute5tupleIJiiiiEEENS1_10collective13CollectiveMmaINS1_34MainloopSm90TmaGmmaWarpSpecializedILi14ENS5_IJNS4_1CILi1EEENSA_ILi2EEESB_EEENS1_32KernelTmaWarpSpecializedPingpongEEENS5_IJNSA_ILi64EEESG_SG_EEENS_6half_tENS5_IJlSB_lEEESI_SJ_NS4_8TiledMMAINS4_8MMA_AtomIJNS4_4SM904GMMA25MMA_64x64x16_F32F16F16_SSILNSN_5MajorE0ELSP_0ELNSN_7ScaleInE1ELSQ_1EEEEEENS4_6LayoutINS5_IJSB_SB_SB_EEENS5_IJNSA_ILi0EEESV_SV_EEEEENS5_IJNS4_10UnderscoreESY_SY_EEEEENS4_23SM90_TMA_LOAD_MULTICASTENS4_14ComposedLayoutINS4_7SwizzleILi3ELi4ELi3EEENS4_18smem_ptr_flag_bitsILi16EEENST_INS5_IJNSA_ILi8EEESG_EEENS5_IJSG_SB_EEEEEEEvNS4_8identityENS4_13SM90_TMA_LOADES1B_vS1C_EENS_8epilogue10collective6detail29Sm90TmaWarpSpecializedAdapterINS1G_15DefaultEpilogueISI_SJ_SJ_NS1F_6thread17LinearCombinationISI_Li1EffLNS1K_9ScaleType4KindE0ELNS_15FloatRoundStyleE2ESI_EENS1_15EpilogueDefaultEEEEEvvEEEEvNT_6ParamsE)
        /*0008*/ 	.word	0x000000a8


	//----- nvinfo : EIATTR_FRAME_SIZE
	.align		4
.L_15:
        /*000c*/ 	.byte	0x04, 0x11
        /*000e*/ 	.short	(.L_17 - .L_16)
	.align		4
.L_16:
        /*0010*/ 	.word	index@(_ZN7cutlass13device_kernelINS_4gemm6kernel13GemmUniversalIN4cute5tupleIJiiiiEEENS1_10collective13CollectiveMmaINS1_34MainloopSm90TmaGmmaWarpSpecializedILi14ENS5_IJNS4_1CILi1EEENSA_ILi2EEESB_EEENS1_32KernelTmaWarpSpecializedPingpongEEENS5_IJNSA_ILi64EEESG_SG_EEENS_6half_tENS5_IJlSB_lEEESI_SJ_NS4_8TiledMMAINS4_8MMA_AtomIJNS4_4SM904GMMA25MMA_64x64x16_F32F16F16_SSILNSN_5MajorE0ELSP_0ELNSN_7ScaleInE1ELSQ_1EEEEEENS4_6LayoutINS5_IJSB_SB_SB_EEENS5_IJNSA_ILi0EEESV_SV_EEEEENS5_IJNS4_10UnderscoreESY_SY_EEEEENS4_23SM90_TMA_LOAD_MULTICASTENS4_14ComposedLayoutINS4_7SwizzleILi3ELi4ELi3EEENS4_18smem_ptr_flag_bitsILi16EEENST_INS5_IJNSA_ILi8EEESG_EEENS5_IJSG_SB_EEEEEEEvNS4_8identityENS4_13SM90_TMA_LOADES1B_vS1C_EENS_8epilogue10collective6detail29Sm90TmaWarpSpecializedAdapterINS1G_15DefaultEpilogueISI_SJ_SJ_NS1F_6thread17LinearCombinationISI_Li1EffLNS1K_9ScaleType4KindE0ELNS_15FloatRoundStyleE2ESI_EENS1_15EpilogueDefaultEEEEEvvEEEEvNT_6ParamsE)
        /*0014*/ 	.word	0x00000008


	//----- nvinfo : EIATTR_MIN_STACK_SIZE
	.align		4
.L_17:
        /*0018*/ 	.byte	0x04, 0x12
        /*001a*/ 	.short	(.L_19 - .L_18)
	.align		4
.L_18:
        /*001c*/ 	.word	index@(_ZN7cutlass13device_kernelINS_4gemm6kernel13GemmUniversalIN4cute5tupleIJiiiiEEENS1_10collective13CollectiveMmaINS1_34MainloopSm90TmaGmmaWarpSpecializedILi14ENS5_IJNS4_1CILi1EEENSA_ILi2EEESB_EEENS1_32KernelTmaWarpSpecializedPingpongEEENS5_IJNSA_ILi64EEESG_SG_EEENS_6half_tENS5_IJlSB_lEEESI_SJ_NS4_8TiledMMAINS4_8MMA_AtomIJNS4_4SM904GMMA25MMA_64x64x16_F32F16F16_SSILNSN_5MajorE0ELSP_0ELNSN_7ScaleInE1ELSQ_1EEEEEENS4_6LayoutINS5_IJSB_SB_SB_EEENS5_IJNSA_ILi0EEESV_SV_EEEEENS5_IJNS4_10UnderscoreESY_SY_EEEEENS4_23SM90_TMA_LOAD_MULTICASTENS4_14ComposedLayoutINS4_7SwizzleILi3ELi4ELi3EEENS4_18smem_ptr_flag_bitsILi16EEENST_INS5_IJNSA_ILi8EEESG_EEENS5_IJSG_SB_EEEEEEEvNS4_8identityENS4_13SM90_TMA_LOADES1B_vS1C_EENS_8epilogue10collective6detail29Sm90TmaWarpSpecializedAdapterINS1G_15DefaultEpilogueISI_SJ_SJ_NS1F_6thread17LinearCombinationISI_Li1EffLNS1K_9ScaleType4KindE0ELNS_15FloatRoundStyleE2ESI_EENS1_15EpilogueDefaultEEEEEvvEEEEvNT_6ParamsE)
        /*0020*/ 	.word	0x00000008
.L_19:


//--------------------- .nv.compat                --------------------------
	.section	.nv.compat,"",@"SHT_CUDA_COMPAT_INFO"
	.align	4
        /*0000*/ 	.byte	0x02, 0x09, 0x01, 0x00, 0x02, 0x02, 0x04, 0x00, 0x02, 0x05, 0x05, 0x00, 0x03, 0x07, 0x01, 0x01
        /*0010*/ 	.byte	0x02, 0x03, 0x01, 0x00, 0x02, 0x06, 0x01, 0x00, 0x04, 0x0b, 0x08, 0x00, 0x00, 0x00, 0x00, 0x00
        /*0020*/ 	.byte	0x00, 0x00, 0x00, 0x00


//--------------------- .nv.info._ZN7cutlass13device_kernelINS_4gemm6kernel13GemmUniversalIN4cute5tupleIJiiiiEEENS1_10collective13CollectiveMmaINS1_34MainloopSm90TmaGmmaWarpSpecializedILi14ENS5_IJNS4_1CILi1EEENSA_ILi2EEESB_EEENS1_32KernelTmaWarpSpecializedPingpongEEENS5_IJNSA_ILi64EEESG_SG_EEENS_6half_tENS5_IJlSB_lEEESI_SJ_NS4_8TiledMMAINS4_8MMA_AtomIJNS4_4SM904GMMA25MMA_64x64x16_F32F16F16_SSILNSN_5MajorE0ELSP_0ELNSN_7ScaleInE1ELSQ_1EEEEEENS4_6LayoutINS5_IJSB_SB_SB_EEENS5_IJNSA_ILi0EEESV_SV_EEEEENS5_IJNS4_10UnderscoreESY_SY_EEEEENS4_23SM90_TMA_LOAD_MULTICASTENS4_14ComposedLayoutINS4_7SwizzleILi3ELi4ELi3EEENS4_18smem_ptr_flag_bitsILi16EEENST_INS5_IJNSA_ILi8EEESG_EEENS5_IJSG_SB_EEEEEEEvNS4_8identityENS4_13SM90_TMA_LOADES1B_vS1C_EENS_8epilogue10collective6detail29Sm90TmaWarpSpecializedAdapterINS1G_15DefaultEpilogueISI_SJ_SJ_NS1F_6thread17LinearCombinationISI_Li1EffLNS1K_9ScaleType4KindE0ELNS_15FloatRoundStyleE2ESI_EENS1_15EpilogueDefaultEEEEEvvEEEEvNT_6ParamsE --------------------------
	.section	.nv.info._ZN7cutlass13device_kernelINS_4gemm6kernel13GemmUniversalIN4cute5tupleIJiiiiEEENS1_10collective13CollectiveMmaINS1_34MainloopSm90TmaGmmaWarpSpecializedILi14ENS5_IJNS4_1CILi1EEENSA_ILi2EEESB_EEENS1_32KernelTmaWarpSpecializedPingpongEEENS5_IJNSA_ILi64EEESG_SG_EEENS_6half_tENS5_IJlSB_lEEESI_SJ_NS4_8TiledMMAINS4_8MMA_AtomIJNS4_4SM904GMMA25MMA_64x64x16_F32F16F16_SSILNSN_5MajorE0ELSP_0ELNSN_7ScaleInE1ELSQ_1EEEEEENS4_6LayoutINS5_IJSB_SB_SB_EEENS5_IJNSA_ILi0EEESV_SV_EEEEENS5_IJNS4_10UnderscoreESY_SY_EEEEENS4_23SM90_TMA_LOAD_MULTICASTENS4_14ComposedLayoutINS4_7SwizzleILi3ELi4ELi3EEENS4_18smem_ptr_flag_bitsILi16EEENST_INS5_IJNSA_ILi8EEESG_EEENS5_IJSG_SB_EEEEEEEvNS4_8identityENS4_13SM90_TMA_LOADES1B_vS1C_EENS_8epilogue10collective6detail29Sm90TmaWarpSpecializedAdapterINS1G_15DefaultEpilogueISI_SJ_SJ_NS1F_6thread17LinearCombinationISI_Li1EffLNS1K_9ScaleType4KindE0ELNS_15FloatRoundStyleE2ESI_EENS1_15EpilogueDefaultEEEEEvvEEEEvNT_6ParamsE,"",@"SHT_CUDA_INFO"
	.sectionflags	@""
	.align	4


	//----- nvinfo : EIATTR_CUDA_API_VERSION
	.align		4
        /*0000*/ 	.byte	0x04, 0x37
        /*0002*/ 	.short	(.L_21 - .L_20)
.L_20:
        /*0004*/ 	.word	0x00000082


	//----- nvinfo : EIATTR_KPARAM_INFO
	.align		4
.L_21:
        /*0008*/ 	.byte	0x04, 0x17
        /*000a*/ 	.short	(.L_23 - .L_22)
.L_22:
        /*000c*/ 	.word	0x00000000
        /*0010*/ 	.short	0x0000
        /*0012*/ 	.short	0x0070
        /*0014*/ 	.byte	0x00, 0xf0, 0x01, 0x10


	//----- nvinfo : EIATTR_SPARSE_MMA_MASK
	.align		4
.L_23:
        /*0018*/ 	.byte	0x03, 0x50
        /*001a*/ 	.short	0x0000


	//----- nvinfo : EIATTR_MAXREG_COUNT
	.align		4
        /*001c*/ 	.byte	0x03, 0x1b
        /*001e*/ 	.short	0x00a8


	//----- nvinfo : EIATTR_NUM_BARRIERS
	.align		4
        /*0020*/ 	.byte	0x02, 0x4c
        /*0022*/ 	.byte	0x01
	.zero		1


	//----- nvinfo : EIATTR_EXTERNS
	.align		4
        /*0024*/ 	.byte	0x04, 0x0f
        /*0026*/ 	.short	(.L_25 - .L_24)


	//   ....[0]....
	.align		4
.L_24:
        /*0028*/ 	.word	index@(__assertfail)


	//----- nvinfo : EIATTR_ANNOTATIONS
	.align		4
.L_25:
        /*002c*/ 	.byte	0x04, 0x55
        /*002e*/ 	.short	(.L_27 - .L_26)


	//   ....[0]....
.L_26:
        /*0030*/ 	.word	0x00000001
        /*0034*/ 	.byte	0xb0, 0x0e, 0x00, 0x00, 0x01, 0x00, 0x00, 0x00, 0x70, 0x46, 0x00, 0x00, 0x01, 0x00, 0x00, 0x00
        /*0044*/ 	.byte	0xf0, 0x52, 0x00, 0x00


	//----- nvinfo : EIATTR_MERCURY_ISA_VERSION
	.align		4
.L_27:
        /*0048*/ 	.byte	0x03, 0x5f
        /*004a*/ 	.short	0x0101


	//----- nvinfo : EIATTR_INT_WARP_WIDE_INSTR_OFFSETS
	.align		4
        /*004c*/ 	.byte	0x04, 0x31
        /*004e*/ 	.short	(.L_29 - .L_28)


	//   ....[0]....
.L_28:
        /*0050*/ 	.word	0x00000600


	//   ....[1]....
        /*0054*/ 	.word	0x00000640


	//   ....[2]....
        /*0058*/ 	.word	0x00000780


	//   ....[3]....
        /*005c*/ 	.word	0x00000790


	//   ....[4]....
        /*0060*/ 	.word	0x000007b0


	//   ....[5]....
        /*0064*/ 	.word	0x000007d0


	//   ....[6]....
        /*0068*/ 	.word	0x00000880


	//   ....[7]....
        /*006c*/ 	.word	0x000008d0


	//----- nvinfo : EIATTR_COOP_GROUP_MASK_REGIDS
	.align		4
.L_29:
        /*0070*/ 	.byte	0x04, 0x29
        /*0072*/ 	.short	(.L_31 - .L_30)


	//   ....[0]....
.L_30:
        /*0074*/ 	.word	0xffffffff


	//   ....[1]....
        /*0078*/ 	.word	0xffffffff


	//   ....[2]....
        /*007c*/ 	.word	0xffffffff


	//   ....[3]....
        /*0080*/ 	.word	0xffffffff


	//   ....[4]....
        /*0084*/ 	.word	0xffffffff


	//   ....[5]....
        /*0088*/ 	.word	0xffffffff


	//   ....[6]....
        /*008c*/ 	.word	0xffffffff


	//----- nvinfo : EIATTR_COOP_GROUP_INSTR_OFFSETS
	.align		4
.L_31:
        /*0090*/ 	.byte	0x04, 0x28
        /*0092*/ 	.short	(.L_33 - .L_32)


	//   ....[0]....
.L_32:
        /*0094*/ 	.word	0x00000070


	//   ....[1]....
        /*0098*/ 	.word	0x00000080


	//   ....[2]....
        /*009c*/ 	.word	0x00000140


	//   ....[3]....
        /*00a0*/ 	.word	0x00000440


	//   ....[4]....
        /*00a4*/ 	.word	0x00000480


	//   ....[5]....
        /*00a8*/ 	.word	0x00000920


	//   ....[6]....
        /*00ac*/ 	.word	0x00000a50


	//----- nvinfo : EIATTR_REG_RECONFIG
	.align		4
.L_33:
        /*00b0*/ 	.byte	0x01, 0x54
	.zero		2


	//----- nvinfo : EIATTR_SYSCALL_OFFSETS
	.align		4
        /*00b4*/ 	.byte	0x04, 0x46
        /*00b6*/ 	.short	(.L_35 - .L_34)


	//   ....[0]....
.L_34:
        /*00b8*/ 	.word	0x00001970


	//----- nvinfo : EIATTR_MBARRIER_INSTR_OFFSETS
	.align		4
.L_35:
        /*00bc*/ 	.byte	0x04, 0x39
        /*00be*/ 	.short	(.L_37 - .L_36)


	//   ....[0]....
.L_36:
        /*00c0*/ 	.word	0x00000260
        /*00c4*/ 	.word	0x000000ff
        /*00c8*/ 	.word	0x00000000
        /*00cc*/ 	.short	0x0100
        /*00ce*/ 	.byte	0x08
	.zero		1


	//   ....[1]....
        /*00d0*/ 	.word	0x00000270
        /*00d4*/ 	.word	0x000000ff
        /*00d8*/ 	.word	0x00000070
        /*00dc*/ 	.short	0x0100
        /*00de*/ 	.byte	0x08
	.zero		1


	//   ....[2]....
        /*00e0*/ 	.word	0x00000280
        /*00e4*/ 	.word	0x000000ff
        /*00e8*/ 	.word	0x00000008
        /*00ec*/ 	.short	0x0100
        /*00ee*/ 	.byte	0x08
	.zero		1


	//   ....[3]....
        /*00f0*/ 	.word	0x00000290
        /*00f4*/ 	.word	0x000000ff
        /*00f8*/ 	.word	0x00000078
        /*00fc*/ 	.short	0x0100
        /*00fe*/ 	.byte	0x08
	.zero		1


	//   ....[4]....
        /*0100*/ 	.word	0x000002a0
        /*0104*/ 	.word	0x000000ff
        /*0108*/ 	.word	0x00000010
        /*010c*/ 	.short	0x0100
        /*010e*/ 	.byte	0x08
	.zero		1


	//   ....[5]....
        /*0110*/ 	.word	0x000002b0
        /*0114*/ 	.word	0x000000ff
        /*0118*/ 	.word	0x00000080
        /*011c*/ 	.short	0x0100
        /*011e*/ 	.byte	0x08
	.zero		1


	//   ....[6]....
        /*0120*/ 	.word	0x000002c0
        /*0124*/ 	.word	0x000000ff
        /*0128*/ 	.word	0x00000018
        /*012c*/ 	.short	0x0100
        /*012e*/ 	.byte	0x08
	.zero		1


	//   ....[7]....
        /*0130*/ 	.word	0x000002d0
        /*0134*/ 	.word	0x000000ff
        /*0138*/ 	.word	0x00000088
        /*013c*/ 	.short	0x0100
        /*013e*/ 	.byte	0x08
	.zero		1


	//   ....[8]....
        /*0140*/ 	.word	0x000002e0
        /*0144*/ 	.word	0x000000ff
        /*0148*/ 	.word	0x00000020
        /*014c*/ 	.short	0x0100
        /*014e*/ 	.byte	0x08
	.zero		1


	//   ....[9]....
        /*0150*/ 	.word	0x000002f0
        /*0154*/ 	.word	0x000000ff
        /*0158*/ 	.word	0x00000090
        /*015c*/ 	.short	0x0100
        /*015e*/ 	.byte	0x08
	.zero		1


	//   ....[10]....
        /*0160*/ 	.word	0x00000300
        /*0164*/ 	.word	0x000000ff
        /*0168*/ 	.word	0x00000028
        /*016c*/ 	.short	0x0100
        /*016e*/ 	.byte	0x08
	.zero		1


	//   ....[11]....
        /*0170*/ 	.word	0x00000310
        /*0174*/ 	.word	0x000000ff
        /*0178*/ 	.word	0x00000098
        /*017c*/ 	.short	0x0100
        /*017e*/ 	.byte	0x08
	.zero		1


	//   ....[12]....
        /*0180*/ 	.word	0x00000320
        /*0184*/ 	.word	0x000000ff
        /*0188*/ 	.word	0x00000030
        /*018c*/ 	.short	0x0100
        /*018e*/ 	.byte	0x08
	.zero		1


	//   ....[13]....
        /*0190*/ 	.word	0x00000330
        /*0194*/ 	.word	0x000000ff
        /*0198*/ 	.word	0x000000a0
        /*019c*/ 	.short	0x0100
        /*019e*/ 	.byte	0x08
	.zero		1


	//   ....[14]....
        /*01a0*/ 	.word	0x00000340
        /*01a4*/ 	.word	0x000000ff
        /*01a8*/ 	.word	0x00000038
        /*01ac*/ 	.short	0x0100
        /*01ae*/ 	.byte	0x08
	.zero		1


	//   ....[15]....
        /*01b0*/ 	.word	0x00000350
        /*01b4*/ 	.word	0x000000ff
        /*01b8*/ 	.word	0x000000a8
        /*01bc*/ 	.short	0x0100
        /*01be*/ 	.byte	0x08
	.zero		1


	//   ....[16]....
        /*01c0*/ 	.word	0x00000360
        /*01c4*/ 	.word	0x000000ff
        /*01c8*/ 	.word	0x00000040
        /*01cc*/ 	.short	0x0100
        /*01ce*/ 	.byte	0x08
	.zero		1


	//   ....[17]....
        /*01d0*/ 	.word	0x00000370
        /*01d4*/ 	.word	0x000000ff
        /*01d8*/ 	.word	0x000000b0
        /*01dc*/ 	.short	0x0100
        /*01de*/ 	.byte	0x08
	.zero		1


	//   ....[18]....
        /*01e0*/ 	.word	0x00000380
        /*01e4*/ 	.word	0x000000ff
        /*01e8*/ 	.word	0x00000048
        /*01ec*/ 	.short	0x0100
        /*01ee*/ 	.byte	0x08
	.zero		1


	//   ....[19]....
        /*01f0*/ 	.word	0x00000390
        /*01f4*/ 	.word	0x000000ff
        /*01f8*/ 	.word	0x000000b8
        /*01fc*/ 	.short	0x0100
        /*01fe*/ 	.byte	0x08
	.zero		1


	//   ....[20]....
        /*0200*/ 	.word	0x000003a0
        /*0204*/ 	.word	0x000000ff
        /*0208*/ 	.word	0x00000050
        /*020c*/ 	.short	0x0100
        /*020e*/ 	.byte	0x08
	.zero		1


	//   ....[21]....
        /*0210*/ 	.word	0x000003b0
        /*0214*/ 	.word	0x000000ff
        /*0218*/ 	.word	0x000000c0
        /*021c*/ 	.short	0x0100
        /*021e*/ 	.byte	0x08
	.zero		1


	//   ....[22]....
        /*0220*/ 	.word	0x000003c0
        /*0224*/ 	.word	0x000000ff
        /*0228*/ 	.word	0x00000058
        /*022c*/ 	.short	0x0100
        /*022e*/ 	.byte	0x08
	.zero		1


	//   ....[23]....
        /*0230*/ 	.word	0x000003d0
        /*0234*/ 	.word	0x000000ff
        /*0238*/ 	.word	0x000000c8
        /*023c*/ 	.short	0x0100
        /*023e*/ 	.byte	0x08
	.zero		1


	//   ....[24]....
        /*0240*/ 	.word	0x000003e0
        /*0244*/ 	.word	0x000000ff
        /*0248*/ 	.word	0x00000060
        /*024c*/ 	.short	0x0100
        /*024e*/ 	.byte	0x08
	.zero		1


	//   ....[25]....
        /*0250*/ 	.word	0x000003f0
        /*0254*/ 	.word	0x000000ff
        /*0258*/ 	.word	0x000000d0
        /*025c*/ 	.short	0x0100
        /*025e*/ 	.byte	0x08
	.zero		1


	//   ....[26]....
        /*0260*/ 	.word	0x00000400
        /*0264*/ 	.word	0x000000ff
        /*0268*/ 	.word	0x00000068
        /*026c*/ 	.short	0x0100
        /*026e*/ 	.byte	0x08
	.zero		1


	//   ....[27]....
        /*0270*/ 	.word	0x00000410
        /*0274*/ 	.word	0x000000ff
        /*0278*/ 	.word	0x000000d8
        /*027c*/ 	.short	0x0100
        /*027e*/ 	.byte	0x08
	.zero		1


	//   ....[28]....
        /*0280*/ 	.word	0x00000900
        /*0284*/ 	.word	0x000000ff
        /*0288*/ 	.word	0x00000110
        /*028c*/ 	.short	0x0100
        /*028e*/ 	.byte	0x08
	.zero		1


	//   ....[29]....
        /*0290*/ 	.word	0x000009a0
        /*0294*/ 	.word	0x000000ff
        /*0298*/ 	.word	0x00000118
        /*029c*/ 	.short	0x0100
        /*029e*/ 	.byte	0x08
	.zero		1


	//   ....[30]....
        /*02a0*/ 	.word	0x000009d0
        /*02a4*/ 	.word	0x000000ff
        /*02a8*/ 	.word	0x000000f0
        /*02ac*/ 	.short	0x0100
        /*02ae*/ 	.byte	0x09
	.zero		1


	//   ....[31]....
        /*02b0*/ 	.word	0x000009e0
        /*02b4*/ 	.word	0x000000ff
        /*02b8*/ 	.word	0x000000f8
        /*02bc*/ 	.short	0x0100
        /*02be*/ 	.byte	0x09
	.zero		1


	//   ....[32]....
        /*02c0*/ 	.word	0x000009f0
        /*02c4*/ 	.word	0x000000ff
        /*02c8*/ 	.word	0x00000100
        /*02cc*/ 	.short	0x0100
        /*02ce*/ 	.byte	0x09
	.zero		1


	//   ....[33]....
        /*02d0*/ 	.word	0x00000a00
        /*02d4*/ 	.word	0x000000ff
        /*02d8*/ 	.word	0x00000108
        /*02dc*/ 	.short	0x0100
        /*02de*/ 	.byte	0x09
	.zero		1


	//   ....[34]....
        /*02e0*/ 	.word	0x00001850
        /*02e4*/ 	.word	0x0000003e
        /*02e8*/ 	.word	0x00000000
        /*02ec*/ 	.short	0x010a
        /*02ee*/ 	.byte	0x2a
	.zero		1


	//   ....[35]....
        /*02f0*/ 	.word	0x000019f0
        /*02f4*/ 	.word	0x00000003
        /*02f8*/ 	.word	0x00000000
        /*02fc*/ 	.short	0x010a
        /*02fe*/ 	.byte	0x3f
	.zero		1


	//   ....[36]....
        /*0300*/ 	.word	0x00001a30
        /*0304*/ 	.word	0x00000003
        /*0308*/ 	.word	0x00000000
        /*030c*/ 	.short	0x010a
        /*030e*/ 	.byte	0x3f
	.zero		1


	//   ....[37]....
        /*0310*/ 	.word	0x00001d30
        /*0314*/ 	.word	0x000000ff
        /*0318*/ 	.word	0x00000000
        /*031c*/ 	.short	0x010a
        /*031e*/ 	.byte	0x04
	.zero		1


	//   ....[38]....
        /*0320*/ 	.word	0x00001d70
        /*0324*/ 	.word	0x000000ff
        /*0328*/ 	.word	0x00000000
        /*032c*/ 	.short	0x010a
        /*032e*/ 	.byte	0x04
	.zero		1


	//   ....[39]....
        /*0330*/ 	.word	0x00001fd0
        /*0334*/ 	.word	0x00000005
        /*0338*/ 	.word	0x00000000
        /*033c*/ 	.short	0x0101
        /*033e*/ 	.byte	0x3f
	.zero		1


	//   ....[40]....
        /*0340*/ 	.word	0x000020d0
        /*0344*/ 	.word	0x0000003f
        /*0348*/ 	.word	0x00000000
        /*034c*/ 	.short	0x0101
        /*034e*/ 	.byte	0x2f
	.zero		1


	//   ....[41]....
        /*0350*/ 	.word	0x000021f0
        /*0354*/ 	.word	0x00000000
        /*0358*/ 	.word	0x00000000
        /*035c*/ 	.short	0x0101
        /*035e*/ 	.byte	0x3f
	.zero		1


	//   ....[42]....
        /*0360*/ 	.word	0x000022b0
        /*0364*/ 	.word	0x0000003e
        /*0368*/ 	.word	0x00000010
        /*036c*/ 	.short	0x010a
        /*036e*/ 	.byte	0x2a
	.zero		1


	//   ....[43]....
        /*0370*/ 	.word	0x00004690
        /*0374*/ 	.word	0x00000041
        /*0378*/ 	.word	0x00000000
        /*037c*/ 	.short	0x0101
        /*037e*/ 	.byte	0x2f
	.zero		1


	//   ....[44]....
        /*0380*/ 	.word	0x00005030
        /*0384*/ 	.word	0x0000000c
        /*0388*/ 	.word	0x00000070
        /*038c*/ 	.short	0x010a
        /*038e*/ 	.byte	0x3f
	.zero		1


	//   ....[45]....
        /*0390*/ 	.word	0x00005480
        /*0394*/ 	.word	0x00000004
        /*0398*/ 	.word	0x00000118
        /*039c*/ 	.short	0x0101
        /*039e*/ 	.byte	0x3f
	.zero		1


	//   ....[46]....
        /*03a0*/ 	.word	0x00005b90
        /*03a4*/ 	.word	0x00000007
        /*03a8*/ 	.word	0x00000000
        /*03ac*/ 	.short	0x010a
        /*03ae*/ 	.byte	0x3f
	.zero		1


	//   ....[47]....
        /*03b0*/ 	.word	0x00005c10
        /*03b4*/ 	.word	0x00000009
        /*03b8*/ 	.word	0x00000000
        /*03bc*/ 	.short	0x010a
        /*03be*/ 	.byte	0x3f
	.zero		1


	//   ....[48]....
        /*03c0*/ 	.word	0x00005ca0
        /*03c4*/ 	.word	0x00000006
        /*03c8*/ 	.word	0x00000000
        /*03cc*/ 	.short	0x010a
        /*03ce*/ 	.byte	0x3f
	.zero		1


	//   ....[49]....
        /*03d0*/ 	.word	0x00005d30
        /*03d4*/ 	.word	0x00000009
        /*03d8*/ 	.word	0x00000000
        /*03dc*/ 	.short	0x010a
        /*03de*/ 	.byte	0x3f
	.zero		1


	//   ....[50]....
        /*03e0*/ 	.word	0x00005dc0
        /*03e4*/ 	.word	0x00000006
        /*03e8*/ 	.word	0x00000000
        /*03ec*/ 	.short	0x010a
        /*03ee*/ 	.byte	0x3f
	.zero		1


	//   ....[51]....
        /*03f0*/ 	.word	0x00005e50
        /*03f4*/ 	.word	0x00000009
        /*03f8*/ 	.word	0x00000000
        /*03fc*/ 	.short	0x010a
        /*03fe*/ 	.byte	0x3f
	.zero		1


	//   ....[52]....
        /*0400*/ 	.word	0x00005ee0
        /*0404*/ 	.word	0x00000006
        /*0408*/ 	.word	0x00000000
        /*040c*/ 	.short	0x010a
        /*040e*/ 	.byte	0x3f
	.zero		1


	//   ....[53]....
        /*0410*/ 	.word	0x00005f70
        /*0414*/ 	.word	0x00000009
        /*0418*/ 	.word	0x00000000
        /*041c*/ 	.short	0x010a
        /*041e*/ 	.byte	0x3f
	.zero		1


	//   ....[54]....
        /*0420*/ 	.word	0x00006000
        /*0424*/ 	.word	0x00000006
        /*0428*/ 	.word	0x00000000
        /*042c*/ 	.short	0x010a
        /*042e*/ 	.byte	0x3f
	.zero		1


	//   ....[55]....
        /*0430*/ 	.word	0x00006090
        /*0434*/ 	.word	0x00000009
        /*0438*/ 	.word	0x00000000
        /*043c*/ 	.short	0x010a
        /*043e*/ 	.byte	0x3f
	.zero		1


	//   ....[56]....
        /*0440*/ 	.word	0x00006120
        /*0444*/ 	.word	0x00000006
        /*0448*/ 	.word	0x00000000
        /*044c*/ 	.short	0x010a
        /*044e*/ 	.byte	0x3f
	.zero		1


	//   ....[57]....
        /*0450*/ 	.word	0x000061b0
        /*0454*/ 	.word	0x00000009
        /*0458*/ 	.word	0x00000000
        /*045c*/ 	.short	0x010a
        /*045e*/ 	.byte	0x3f
	.zero		1


	//   ....[58]....
        /*0460*/ 	.word	0x00006240
        /*0464*/ 	.word	0x00000006
        /*0468*/ 	.word	0x00000000
        /*046c*/ 	.short	0x010a
        /*046e*/ 	.byte	0x3f
	.zero		1


	//   ....[59]....
        /*0470*/ 	.word	0x000062d0
        /*0474*/ 	.word	0x00000003
        /*0478*/ 	.word	0x00000000
        /*047c*/ 	.short	0x010a
        /*047e*/ 	.byte	0x3f
	.zero		1


	//   ....[60]....
        /*0480*/ 	.word	0x00006330
        /*0484*/ 	.word	0x00000040
        /*0488*/ 	.word	0x00000000
        /*048c*/ 	.short	0x010a
        /*048e*/ 	.byte	0x3f
	.zero		1


	//   ....[61]....
        /*0490*/ 	.word	0x00006380
        /*0494*/ 	.word	0x00000003
        /*0498*/ 	.word	0x00000000
        /*049c*/ 	.short	0x010a
        /*049e*/ 	.byte	0x3f
	.zero		1


	//   ....[62]....
        /*04a0*/ 	.word	0x000063e0
        /*04a4*/ 	.word	0x00000005
        /*04a8*/ 	.word	0x00000000
        /*04ac*/ 	.short	0x010a
        /*04ae*/ 	.byte	0x3f
	.zero		1


	//   ....[63]....
        /*04b0*/ 	.word	0x00006430
        /*04b4*/ 	.word	0x00000040
        /*04b8*/ 	.word	0x00000010
        /*04bc*/ 	.short	0x010a
        /*04be*/ 	.byte	0x3f
	.zero		1


	//   ....[64]....
        /*04c0*/ 	.word	0x00006500
        /*04c4*/ 	.word	0x0000000c
        /*04c8*/ 	.word	0x00000070
        /*04cc*/ 	.short	0x010a
        /*04ce*/ 	.byte	0x3f
	.zero		1


	//   ....[65]....
        /*04d0*/ 	.word	0x000065d0
        /*04d4*/ 	.word	0x00000007
        /*04d8*/ 	.word	0x00000000
        /*04dc*/ 	.short	0x010a
        /*04de*/ 	.byte	0x3f
	.zero		1


	//   ....[66]....
        /*04e0*/ 	.word	0x00006620
        /*04e4*/ 	.word	0x00000009
        /*04e8*/ 	.word	0x00000000
        /*04ec*/ 	.short	0x010a
        /*04ee*/ 	.byte	0x3f
	.zero		1


	//   ....[67]....
        /*04f0*/ 	.word	0x00006670
        /*04f4*/ 	.word	0x00000006
        /*04f8*/ 	.word	0x00000000
        /*04fc*/ 	.short	0x010a
        /*04fe*/ 	.byte	0x3f
	.zero		1


	//   ....[68]....
        /*0500*/ 	.word	0x000066c0
        /*0504*/ 	.word	0x00000009
        /*0508*/ 	.word	0x00000000
        /*050c*/ 	.short	0x010a
        /*050e*/ 	.byte	0x3f
	.zero		1


	//   ....[69]....
        /*0510*/ 	.word	0x00006710
        /*0514*/ 	.word	0x00000006
        /*0518*/ 	.word	0x00000000
        /*051c*/ 	.short	0x010a
        /*051e*/ 	.byte	0x3f
	.zero		1


	//   ....[70]....
        /*0520*/ 	.word	0x00006760
        /*0524*/ 	.word	0x00000009
        /*0528*/ 	.word	0x00000000
        /*052c*/ 	.short	0x010a
        /*052e*/ 	.byte	0x3f
	.zero		1


	//   ....[71]....
        /*0530*/ 	.word	0x000067b0
        /*0534*/ 	.word	0x00000006
        /*0538*/ 	.word	0x00000000
        /*053c*/ 	.short	0x010a
        /*053e*/ 	.byte	0x3f
	.zero		1


	//   ....[72]....
        /*0540*/ 	.word	0x00006800
        /*0544*/ 	.word	0x00000009
        /*0548*/ 	.word	0x00000000
        /*054c*/ 	.short	0x010a
        /*054e*/ 	.byte	0x3f
	.zero		1


	//   ....[73]....
        /*0550*/ 	.word	0x00006850
        /*0554*/ 	.word	0x00000006
        /*0558*/ 	.word	0x00000000
        /*055c*/ 	.short	0x010a
        /*055e*/ 	.byte	0x3f
	.zero		1


	//   ....[74]....
        /*0560*/ 	.word	0x000068a0
        /*0564*/ 	.word	0x00000009
        /*0568*/ 	.word	0x00000000
        /*056c*/ 	.short	0x010a
        /*056e*/ 	.byte	0x3f
	.zero		1


	//   ....[75]....
        /*0570*/ 	.word	0x000068f0
        /*0574*/ 	.word	0x00000006
        /*0578*/ 	.word	0x00000000
        /*057c*/ 	.short	0x010a
        /*057e*/ 	.byte	0x3f
	.zero		1


	//   ....[76]....
        /*0580*/ 	.word	0x00006940
        /*0584*/ 	.word	0x00000009
        /*0588*/ 	.word	0x00000000
        /*058c*/ 	.short	0x010a
        /*058e*/ 	.byte	0x3f
	.zero		1


	//   ....[77]....
        /*0590*/ 	.word	0x00006990
        /*0594*/ 	.word	0x00000006
        /*0598*/ 	.word	0x00000000
        /*059c*/ 	.short	0x010a
        /*059e*/ 	.byte	0x3f
	.zero		1


	//----- nvinfo : EIATTR_NUM_MBARRIERS
	.align		4
.L_37:
        /*05a0*/ 	.byte	0x03, 0x38
        /*05a2*/ 	.short	0x0022


	//----- nvinfo : EIATTR_EXIT_INSTR_OFFSETS
	.align		4
        /*05a4*/ 	.byte	0x04, 0x1c
        /*05a6*/ 	.short	(.L_39 - .L_38)


	//   ....[0]....
.L_38:
        /*05a8*/ 	.word	0x00001500


	//   ....[1]....
        /*05ac*/ 	.word	0x00001560


	//   ....[2]....
        /*05b0*/ 	.word	0x00004d20


	//   ....[3]....
        /*05b4*/ 	.word	0x00004d50


	//   ....[4]....
        /*05b8*/ 	.word	0x00006320


	//----- nvinfo : EIATTR_MAX_THREADS
	.align		4
.L_39:
        /*05bc*/ 	.byte	0x04, 0x05
        /*05be*/ 	.short	(.L_41 - .L_40)
.L_40:
        /*05c0*/ 	.word	0x00000180
        /*05c4*/ 	.word	0x00000001
        /*05c8*/ 	.word	0x00000001


	//----- nvinfo : EIATTR_CRS_STACK_SIZE
	.align		4
.L_41:
        /*05cc*/ 	.byte	0x04, 0x1e
        /*05ce*/ 	.short	(.L_43 - .L_42)
.L_42:
        /*05d0*/ 	.word	0x00000000


	//----- nvinfo : EIATTR_CBANK_PARAM_SIZE
	.align		4
.L_43:
        /*05d4*/ 	.byte	0x03, 0x19
        /*05d6*/ 	.short	0x0470


	//----- nvinfo : EIATTR_PARAM_CBANK
	.align		4
        /*05d8*/ 	.byte	0x04, 0x0a
        /*05da*/ 	.short	(.L_45 - .L_44)
	.align		4
.L_44:
        /*05dc*/ 	.word	index@(.nv.constant0._ZN7cutlass13device_kernelINS_4gemm6kernel13GemmUniversalIN4cute5tupleIJiiiiEEENS1_10collective13CollectiveMmaINS1_34MainloopSm90TmaGmmaWarpSpecializedILi14ENS5_IJNS4_1CILi1EEENSA_ILi2EEESB_EEENS1_32KernelTmaWarpSpecializedPingpongEEENS5_IJNSA_ILi64EEESG_SG_EEENS_6half_tENS5_IJlSB_lEEESI_SJ_NS4_8TiledMMAINS4_8MMA_AtomIJNS4_4SM904GMMA25MMA_64x64x16_F32F16F16_SSILNSN_5MajorE0ELSP_0ELNSN_7ScaleInE1ELSQ_1EEEEEENS4_6LayoutINS5_IJSB_SB_SB_EEENS5_IJNSA_ILi0EEESV_SV_EEEEENS5_IJNS4_10UnderscoreESY_SY_EEEEENS4_23SM90_TMA_LOAD_MULTICASTENS4_14ComposedLayoutINS4_7SwizzleILi3ELi4ELi3EEENS4_18smem_ptr_flag_bitsILi16EEENST_INS5_IJNSA_ILi8EEESG_EEENS5_IJSG_SB_EEEEEEEvNS4_8identityENS4_13SM90_TMA_LOADES1B_vS1C_EENS_8epilogue10collective6detail29Sm90TmaWarpSpecializedAdapterINS1G_15DefaultEpilogueISI_SJ_SJ_NS1F_6thread17LinearCombinationISI_Li1EffLNS1K_9ScaleType4KindE0ELNS_15FloatRoundStyleE2ESI_EENS1_15EpilogueDefaultEEEEEvvEEEEvNT_6ParamsE)
        /*05e0*/ 	.short	0x0210
        /*05e2*/ 	.short	0x0470


	//----- nvinfo : EIATTR_SW_WAR
	.align		4
.L_45:
        /*05e4*/ 	.byte	0x04, 0x36
        /*05e6*/ 	.short	(.L_47 - .L_46)
.L_46:
        /*05e8*/ 	.word	0x00000008
.L_47:


//--------------------- .nv.callgraph             --------------------------
	.section	.nv.callgraph,"",@"SHT_CUDA_CALLGRAPH"
	.align	4
	.sectionentsize	8
	.align		4
        /*0000*/ 	.word	0x00000000
	.align		4
        /*0004*/ 	.word	0xffffffff
	.align		4
        /*0008*/ 	.word	index@(_ZN7cutlass13device_kernelINS_4gemm6kernel13GemmUniversalIN4cute5tupleIJiiiiEEENS1_10collective13CollectiveMmaINS1_34MainloopSm90TmaGmmaWarpSpecializedILi14ENS5_IJNS4_1CILi1EEENSA_ILi2EEESB_EEENS1_32KernelTmaWarpSpecializedPingpongEEENS5_IJNSA_ILi64EEESG_SG_EEENS_6half_tENS5_IJlSB_lEEESI_SJ_NS4_8TiledMMAINS4_8MMA_AtomIJNS4_4SM904GMMA25MMA_64x64x16_F32F16F16_SSILNSN_5MajorE0ELSP_0ELNSN_7ScaleInE1ELSQ_1EEEEEENS4_6LayoutINS5_IJSB_SB_SB_EEENS5_IJNSA_ILi0EEESV_SV_EEEEENS5_IJNS4_10UnderscoreESY_SY_EEEEENS4_23SM90_TMA_LOAD_MULTICASTENS4_14ComposedLayoutINS4_7SwizzleILi3ELi4ELi3EEENS4_18smem_ptr_flag_bitsILi16EEENST_INS5_IJNSA_ILi8EEESG_EEENS5_IJSG_SB_EEEEEEEvNS4_8identityENS4_13SM90_TMA_LOADES1B_vS1C_EENS_8epilogue10collective6detail29Sm90TmaWarpSpecializedAdapterINS1G_15DefaultEpilogueISI_SJ_SJ_NS1F_6thread17LinearCombinationISI_Li1EffLNS1K_9ScaleType4KindE0ELNS_15FloatRoundStyleE2ESI_EENS1_15EpilogueDefaultEEEEEvvEEEEvNT_6ParamsE)
	.align		4
        /*000c*/ 	.word	index@(__assertfail)
	.align		4
        /*0010*/ 	.word	0x00000000
	.align		4
        /*0014*/ 	.word	0xfffffffe
	.align		4
        /*0018*/ 	.word	0x00000000
	.align		4
        /*001c*/ 	.word	0xfffffffd
	.align		4
        /*0020*/ 	.word	0x00000000
	.align		4
        /*0024*/ 	.word	0xfffffffc


//--------------------- .nv.constant4             --------------------------
	.section	.nv.constant4,"a",@progbits
	.align	8
	.align		8
.nv.constant4:
        /*0000*/ 	.dword	__assertfail
	.align		8
        /*0008*/ 	.dword	__unnamed_1
	.align		8
        /*0010*/ 	.dword	_ZN39_INTERNAL_66dbfa84_4_k_cu_23e6c43a_26354cuda3std3__45__cpo5beginE
	.align		8
        /*0018*/ 	.dword	_ZN39_INTERNAL_66dbfa84_4_k_cu_23e6c43a_26354cuda3std3__45__cpo3endE
	.align		8
        /*0020*/ 	.dword	_ZN39_INTERNAL_66dbfa84_4_k_cu_23e6c43a_26354cuda3std3__45__cpo6cbeginE
	.align		8
        /*0028*/ 	.dword	_ZN39_INTERNAL_66dbfa84_4_k_cu_23e6c43a_26354cuda3std3__45__cpo4cendE
	.align		8
        /*0030*/ 	.dword	_ZN39_INTERNAL_66dbfa84_4_k_cu_23e6c43a_26354cuda3std3__441_GLOBAL__N__66dbfa84_4_k_cu_23e6c43a_26356ignoreE
	.align		8
        /*0038*/ 	.dword	_ZN39_INTERNAL_66dbfa84_4_k_cu_23e6c43a_26354cuda3std3__419piecewise_constructE
	.align		8
        /*0040*/ 	.dword	_ZN39_INTERNAL_66dbfa84_4_k_cu_23e6c43a_26354cuda3std3__48in_placeE
	.align		8
        /*0048*/ 	.dword	_ZN39_INTERNAL_66dbfa84_4_k_cu_23e6c43a_26354cuda3std6ranges3__45__cpo4swapE
	.align		8
        /*0050*/ 	.dword	_ZN39_INTERNAL_66dbfa84_4_k_cu_23e6c43a_26354cuda3std6ranges3__45__cpo9iter_moveE
	.align		8
        /*0058*/ 	.dword	_ZN39_INTERNAL_66dbfa84_4_k_cu_23e6c43a_26354cute7productE
	.align		8
        /*0060*/ 	.dword	_ZN39_INTERNAL_66dbfa84_4_k_cu_23e6c43a_26354cute1_E
	.align		8
        /*0068*/ 	.dword	$str$22
	.align		8
        /*0070*/ 	.dword	$str$23


//--------------------- .text._ZN7cutlass13device_kernelINS_4gemm6kernel13GemmUniversalIN4cute5tupleIJiiiiEEENS1_10collective13CollectiveMmaINS1_34MainloopSm90TmaGmmaWarpSpecializedILi14ENS5_IJNS4_1CILi1EEENSA_ILi2EEESB_EEENS1_32KernelTmaWarpSpecializedPingpongEEENS5_IJNSA_ILi64EEESG_SG_EEENS_6half_tENS5_IJlSB_lEEESI_SJ_NS4_8TiledMMAINS4_8MMA_AtomIJNS4_4SM904GMMA25MMA_64x64x16_F32F16F16_SSILNSN_5MajorE0ELSP_0ELNSN_7ScaleInE1ELSQ_1EEEEEENS4_6LayoutINS5_IJSB_SB_SB_EEENS5_IJNSA_ILi0EEESV_SV_EEEEENS5_IJNS4_10UnderscoreESY_SY_EEEEENS4_23SM90_TMA_LOAD_MULTICASTENS4_14ComposedLayoutINS4_7SwizzleILi3ELi4ELi3EEENS4_18smem_ptr_flag_bitsILi16EEENST_INS5_IJNSA_ILi8EEESG_EEENS5_IJSG_SB_EEEEEEEvNS4_8identityENS4_13SM90_TMA_LOADES1B_vS1C_EENS_8epilogue10collective6detail29Sm90TmaWarpSpecializedAdapterINS1G_15DefaultEpilogueISI_SJ_SJ_NS1F_6thread17LinearCombinationISI_Li1EffLNS1K_9ScaleType4KindE0ELNS_15FloatRoundStyleE2ESI_EENS1_15EpilogueDefaultEEEEEvvEEEEvNT_6ParamsE --------------------------
	.section	.text._ZN7cutlass13device_kernelINS_4gemm6kernel13GemmUniversalIN4cute5tupleIJiiiiEEENS1_10collective13CollectiveMmaINS1_34MainloopSm90TmaGmmaWarpSpecializedILi14ENS5_IJNS4_1CILi1EEENSA_ILi2EEESB_EEENS1_32KernelTmaWarpSpecializedPingpongEEENS5_IJNSA_ILi64EEESG_SG_EEENS_6half_tENS5_IJlSB_lEEESI_SJ_NS4_8TiledMMAINS4_8MMA_AtomIJNS4_4SM904GMMA25MMA_64x64x16_F32F16F16_SSILNSN_5MajorE0ELSP_0ELNSN_7ScaleInE1ELSQ_1EEEEEENS4_6LayoutINS5_IJSB_SB_SB_EEENS5_IJNSA_ILi0EEESV_SV_EEEEENS5_IJNS4_10UnderscoreESY_SY_EEEEENS4_23SM90_TMA_LOAD_MULTICASTENS4_14ComposedLayoutINS4_7SwizzleILi3ELi4ELi3EEENS4_18smem_ptr_flag_bitsILi16EEENST_INS5_IJNSA_ILi8EEESG_EEENS5_IJSG_SB_EEEEEEEvNS4_8identityENS4_13SM90_TMA_LOADES1B_vS1C_EENS_8epilogue10collective6detail29Sm90TmaWarpSpecializedAdapterINS1G_15DefaultEpilogueISI_SJ_SJ_NS1F_6thread17LinearCombinationISI_Li1EffLNS1K_9ScaleType4KindE0ELNS_15FloatRoundStyleE2ESI_EENS1_15EpilogueDefaultEEEEEvvEEEEvNT_6ParamsE,"ax",@progbits
	.align	128
.text._ZN7cutlass13device_kernelINS_4gemm6kernel13GemmUniversalIN4cute5tupleIJiiiiEEENS1_10collective13CollectiveMmaINS1_34MainloopSm90TmaGmmaWarpSpecializedILi14ENS5_IJNS4_1CILi1EEENSA_ILi2EEESB_EEENS1_32KernelTmaWarpSpecializedPingpongEEENS5_IJNSA_ILi64EEESG_SG_EEENS_6half_tENS5_IJlSB_lEEESI_SJ_NS4_8TiledMMAINS4_8MMA_AtomIJNS4_4SM904GMMA25MMA_64x64x16_F32F16F16_SSILNSN_5MajorE0ELSP_0ELNSN_7ScaleInE1ELSQ_1EEEEEENS4_6LayoutINS5_IJSB_SB_SB_EEENS5_IJNSA_ILi0EEESV_SV_EEEEENS5_IJNS4_10UnderscoreESY_SY_EEEEENS4_23SM90_TMA_LOAD_MULTICASTENS4_14ComposedLayoutINS4_7SwizzleILi3ELi4ELi3EEENS4_18smem_ptr_flag_bitsILi16EEENST_INS5_IJNSA_ILi8EEESG_EEENS5_IJSG_SB_EEEEEEEvNS4_8identityENS4_13SM90_TMA_LOADES1B_vS1C_EENS_8epilogue10collective6detail29Sm90TmaWarpSpecializedAdapterINS1G_15DefaultEpilogueISI_SJ_SJ_NS1F_6thread17LinearCombinationISI_Li1EffLNS1K_9ScaleType4KindE0ELNS_15FloatRoundStyleE2ESI_EENS1_15EpilogueDefaultEEEEEvvEEEEvNT_6ParamsE:
        .type           _ZN7cutlass13device_kernelINS_4gemm6kernel13GemmUniversalIN4cute5tupleIJiiiiEEENS1_10collective13CollectiveMmaINS1_34MainloopSm90TmaGmmaWarpSpecializedILi14ENS5_IJNS4_1CILi1EEENSA_ILi2EEESB_EEENS1_32KernelTmaWarpSpecializedPingpongEEENS5_IJNSA_ILi64EEESG_SG_EEENS_6half_tENS5_IJlSB_lEEESI_SJ_NS4_8TiledMMAINS4_8MMA_AtomIJNS4_4SM904GMMA25MMA_64x64x16_F32F16F16_SSILNSN_5MajorE0ELSP_0ELNSN_7ScaleInE1ELSQ_1EEEEEENS4_6LayoutINS5_IJSB_SB_SB_EEENS5_IJNSA_ILi0EEESV_SV_EEEEENS5_IJNS4_10UnderscoreESY_SY_EEEEENS4_23SM90_TMA_LOAD_MULTICASTENS4_14ComposedLayoutINS4_7SwizzleILi3ELi4ELi3EEENS4_18smem_ptr_flag_bitsILi16EEENST_INS5_IJNSA_ILi8EEESG_EEENS5_IJSG_SB_EEEEEEEvNS4_8identityENS4_13SM90_TMA_LOADES1B_vS1C_EENS_8epilogue10collective6detail29Sm90TmaWarpSpecializedAdapterINS1G_15DefaultEpilogueISI_SJ_SJ_NS1F_6thread17LinearCombinationISI_Li1EffLNS1K_9ScaleType4KindE0ELNS_15FloatRoundStyleE2ESI_EENS1_15EpilogueDefaultEEEEEvvEEEEvNT_6ParamsE,@function
        .size           _ZN7cutlass13device_kernelINS_4gemm6kernel13GemmUniversalIN4cute5tupleIJiiiiEEENS1_10collective13CollectiveMmaINS1_34MainloopSm90TmaGmmaWarpSpecializedILi14ENS5_IJNS4_1CILi1EEENSA_ILi2EEESB_EEENS1_32KernelTmaWarpSpecializedPingpongEEENS5_IJNSA_ILi64EEESG_SG_EEENS_6half_tENS5_IJlSB_lEEESI_SJ_NS4_8TiledMMAINS4_8MMA_AtomIJNS4_4SM904GMMA25MMA_64x64x16_F32F16F16_SSILNSN_5MajorE0ELSP_0ELNSN_7ScaleInE1ELSQ_1EEEEEENS4_6LayoutINS5_IJSB_SB_SB_EEENS5_IJNSA_ILi0EEESV_SV_EEEEENS5_IJNS4_10UnderscoreESY_SY_EEEEENS4_23SM90_TMA_LOAD_MULTICASTENS4_14ComposedLayoutINS4_7SwizzleILi3ELi4ELi3EEENS4_18smem_ptr_flag_bitsILi16EEENST_INS5_IJNSA_ILi8EEESG_EEENS5_IJSG_SB_EEEEEEEvNS4_8identityENS4_13SM90_TMA_LOADES1B_vS1C_EENS_8epilogue10collective6detail29Sm90TmaWarpSpecializedAdapterINS1G_15DefaultEpilogueISI_SJ_SJ_NS1F_6thread17LinearCombinationISI_Li1EffLNS1K_9ScaleType4KindE0ELNS_15FloatRoundStyleE2ESI_EENS1_15EpilogueDefaultEEEEEvvEEEEvNT_6ParamsE,(.L_x_160 - _ZN7cutlass13device_kernelINS_4gemm6kernel13GemmUniversalIN4cute5tupleIJiiiiEEENS1_10collective13CollectiveMmaINS1_34MainloopSm90TmaGmmaWarpSpecializedILi14ENS5_IJNS4_1CILi1EEENSA_ILi2EEESB_EEENS1_32KernelTmaWarpSpecializedPingpongEEENS5_IJNSA_ILi64EEESG_SG_EEENS_6half_tENS5_IJlSB_lEEESI_SJ_NS4_8TiledMMAINS4_8MMA_AtomIJNS4_4SM904GMMA25MMA_64x64x16_F32F16F16_SSILNSN_5MajorE0ELSP_0ELNSN_7ScaleInE1ELSQ_1EEEEEENS4_6LayoutINS5_IJSB_SB_SB_EEENS5_IJNSA_ILi0EEESV_SV_EEEEENS5_IJNS4_10UnderscoreESY_SY_EEEEENS4_23SM90_TMA_LOAD_MULTICASTENS4_14ComposedLayoutINS4_7SwizzleILi3ELi4ELi3EEENS4_18smem_ptr_flag_bitsILi16EEENST_INS5_IJNSA_ILi8EEESG_EEENS5_IJSG_SB_EEEEEEEvNS4_8identityENS4_13SM90_TMA_LOADES1B_vS1C_EENS_8epilogue10collective6detail29Sm90TmaWarpSpecializedAdapterINS1G_15DefaultEpilogueISI_SJ_SJ_NS1F_6thread17LinearCombinationISI_Li1EffLNS1K_9ScaleType4KindE0ELNS_15FloatRoundStyleE2ESI_EENS1_15EpilogueDefaultEEEEEvvEEEEvNT_6ParamsE)
        .other          _ZN7cutlass13device_kernelINS_4gemm6kernel13GemmUniversalIN4cute5tupleIJiiiiEEENS1_10collective13CollectiveMmaINS1_34MainloopSm90TmaGmmaWarpSpecializedILi14ENS5_IJNS4_1CILi1EEENSA_ILi2EEESB_EEENS1_32KernelTmaWarpSpecializedPingpongEEENS5_IJNSA_ILi64EEESG_SG_EEENS_6half_tENS5_IJlSB_lEEESI_SJ_NS4_8TiledMMAINS4_8MMA_AtomIJNS4_4SM904GMMA25MMA_64x64x16_F32F16F16_SSILNSN_5MajorE0ELSP_0ELNSN_7ScaleInE1ELSQ_1EEEEEENS4_6LayoutINS5_IJSB_SB_SB_EEENS5_IJNSA_ILi0EEESV_SV_EEEEENS5_IJNS4_10UnderscoreESY_SY_EEEEENS4_23SM90_TMA_LOAD_MULTICASTENS4_14ComposedLayoutINS4_7SwizzleILi3ELi4ELi3EEENS4_18smem_ptr_flag_bitsILi16EEENST_INS5_IJNSA_ILi8EEESG_EEENS5_IJSG_SB_EEEEEEEvNS4_8identityENS4_13SM90_TMA_LOADES1B_vS1C_EENS_8epilogue10collective6detail29Sm90TmaWarpSpecializedAdapterINS1G_15DefaultEpilogueISI_SJ_SJ_NS1F_6thread17LinearCombinationISI_Li1EffLNS1K_9ScaleType4KindE0ELNS_15FloatRoundStyleE2ESI_EENS1_15EpilogueDefaultEEEEEvvEEEEvNT_6ParamsE,@"STO_CUDA_ENTRY STV_DEFAULT"
_ZN7cutlass13device_kernelINS_4gemm6kernel13GemmUniversalIN4cute5tupleIJiiiiEEENS1_10collective13CollectiveMmaINS1_34MainloopSm90TmaGmmaWarpSpecializedILi14ENS5_IJNS4_1CILi1EEENSA_ILi2EEESB_EEENS1_32KernelTmaWarpSpecializedPingpongEEENS5_IJNSA_ILi64EEESG_SG_EEENS_6half_tENS5_IJlSB_lEEESI_SJ_NS4_8TiledMMAINS4_8MMA_AtomIJNS4_4SM904GMMA25MMA_64x64x16_F32F16F16_SSILNSN_5MajorE0ELSP_0ELNSN_7ScaleInE1ELSQ_1EEEEEENS4_6LayoutINS5_IJSB_SB_SB_EEENS5_IJNSA_ILi0EEESV_SV_EEEEENS5_IJNS4_10UnderscoreESY_SY_EEEEENS4_23SM90_TMA_LOAD_MULTICASTENS4_14ComposedLayoutINS4_7SwizzleILi3ELi4ELi3EEENS4_18smem_ptr_flag_bitsILi16EEENST_INS5_IJNSA_ILi8EEESG_EEENS5_IJSG_SB_EEEEEEEvNS4_8identityENS4_13SM90_TMA_LOADES1B_vS1C_EENS_8epilogue10collective6detail29Sm90TmaWarpSpecializedAdapterINS1G_15DefaultEpilogueISI_SJ_SJ_NS1F_6thread17LinearCombinationISI_Li1EffLNS1K_9ScaleType4KindE0ELNS_15FloatRoundStyleE2ESI_EENS1_15EpilogueDefaultEEEEEvvEEEEvNT_6ParamsE:
[----:B------:R-:W0:Y:S02]  /*0000*/  LDC R1, c[0x0][0x28] ;  /* 0x00000a00ff017b82 */ /* 0x000e240000000800 */
[----:B0-----:R-:W-:Y:S01]  /*0010*/  VIADD R1, R1, 0xfffffff8 ;  /* 0xfffffff801017836 */ /* 0x001fe20000000000 */
[----:B------:R-:W0:Y:S01]  /*0020*/  S2R R4, SR_TID.X ;  /* 0x0000000000047919 */ /* 0x000e220000002100 */
[----:B------:R-:W-:Y:S01]  /*0030*/  ELECT P0, URZ, PT ;  /* 0x00000000003f782f */ /* 0x000fe20003800000 */
[----:B------:R-:W-:Y:S01]  /*0040*/  BSSY B0, `(.L_x_0) ;  /* 0x000000f000007945 */ /* 0x000fe20003800000 */
[--C-:B0-----:R-:W-:Y:S02]  /*0050*/  SHF.R.U32.HI R2, RZ, 0x5, R4.reuse ;  /* 0x00000005ff027819 */ /* 0x101fe40000011604 */
[----:B------:R-:W-:-:S03]  /*0060*/  SHF.R.U32.HI R7, RZ, 0x7, R4 ;  /* 0x00000007ff077819 */ /* 0x000fc60000011604 */
[----:B------:R-:W0:Y:S04]  /*0070*/  SHFL.IDX PT, R5, R2, RZ, 0x1f ;  /* 0x00001fff02057589 */ /* 0x000e2800000e0000 */
[----:B------:R1:W2:Y:S01]  /*0080*/  SHFL.IDX PT, R10, R7, RZ, 0x1f ;  /* 0x00001fff070a7589 */ /* 0x0002a200000e0000 */
[----:B0-----:R-:W-:-:S13]  /*0090*/  ISETP.NE.OR P0, PT, R5, RZ, !P0 ;  /* 0x000000ff0500720c */ /* 0x001fda0004705670 */
[----:B-12---:R-:W-:Y:S05]  /*00a0*/  @P0 BRA `(.L_x_1) ;  /* 0x0000000000200947 */ /* 0x006fea0003800000 */
[----:B------:R-:W-:Y:S02]  /*00b0*/  ULDC.64 UR4, c[0x0][0x198] ;  /* 0x0000660000047ab9 */ /* 0x000fe40000000a00 */
[----:B------:R-:W-:Y:S02]  /*00c0*/  UIADD3 UR6, UP0, UR4, 0xf0, URZ ;  /* 0x000000f004067890 */ /* 0x000fe4000ff1e03f */
[----:B------:R-:W-:Y:S02]  /*00d0*/  UIADD3 UR4, UP1, UR4, 0x1f0, URZ ;  /* 0x000001f004047890 */ /* 0x000fe4000ff3e03f */
[----:B------:R-:W-:Y:S02]  /*00e0*/  UIADD3.X UR7, URZ, UR5, URZ, UP0, !UPT ;  /* 0x000000053f077290 */ /* 0x000fe400087fe43f */
[----:B------:R-:W-:-:S07]  /*00f0*/  UIADD3.X UR5, URZ, UR5, URZ, UP1, !UPT ;  /* 0x000000053f057290 */ /* 0x000fce0008ffe43f */
[----:B------:R0:W-:Y:S02]  /*0100*/  UTMACCTL.PF [UR6] ;  /* 0x00000000060079b9 */ /* 0x0001e40008040000 */
[----:B------:R0:W-:Y:S02]  /*0110*/  UTMACCTL.PF [UR4] ;  /* 0x00000000040079b9 */ /* 0x0001e40008040000 */
[----:B0-----:R-:W-:Y:S01]  /*0120*/  NOP ;  /* 0x0000000000007918 */ /* 0x001fe20000000000 */
.L_x_1:
[----:B------:R-:W-:Y:S05]  /*0130*/  BSYNC B0 ;  /* 0x0000000000007941 */ /* 0x000fea0003800000 */
.L_x_0:
[----:B------:R-:W0:Y:S02]  /*0140*/  SHFL.IDX PT, R8, R2, RZ, 0x1f ;  /* 0x00001fff02087589 */ /* 0x000e2400000e0000 */
[----:B0-----:R-:W-:-:S13]  /*0150*/  ISETP.NE.AND P0, PT, R8, RZ, PT ;  /* 0x000000ff0800720c */ /* 0x001fda0003f05270 */
[----:B------:R-:W-:Y:S05]  /*0160*/  @P0 BRA `(.L_x_2) ;  /* 0x0000000000b40947 */ /* 0x000fea0003800000 */
[----:B------:R-:W-:Y:S01]  /*0170*/  ELECT P0, URZ, PT ;  /* 0x00000000003f782f */ /* 0x000fe20003800000 */
[----:B------:R-:W-:-:S12]  /*0180*/  BSSY B0, `(.L_x_2) ;  /* 0x000002b000007945 */ /* 0x000fd80003800000 */
[----:B------:R-:W-:Y:S05]  /*0190*/  @!P0 BRA `(.L_x_3) ;  /* 0x0000000000a48947 */ /* 0x000fea0003800000 */
[----:B------:R-:W0:Y:S01]  /*01a0*/  S2UR UR8, SR_CgaCtaId ;  /* 0x00000000000879c3 */ /* 0x000e220000008800 */
[----:B------:R-:W-:Y:S01]  /*01b0*/  UMOV UR4, 0x400 ;  /* 0x0000040000047882 */ /* 0x000fe20000000000 */
[----:B------:R-:W-:Y:S01]  /*01c0*/  UMOV UR5, 0x1 ;  /* 0x0000000100057882 */ /* 0x000fe20000000000 */
[----:B------:R-:W-:Y:S02]  /*01d0*/  UMOV UR6, 0x2 ;  /* 0x0000000200067882 */ /* 0x000fe40000000000 */
[----:B------:R-:W-:-:S04]  /*01e0*/  UIADD3 UR6, -UR6, 0x100000, URZ ;  /* 0x0010000006067890 */ /* 0x000fc8000fffe13f */
[----:B------:R-:W-:Y:S02]  /*01f0*/  USHF.L.U32 UR7, UR6, 0xb, URZ ;  /* 0x0000000b06077899 */ /* 0x000fe4000800063f */
[----:B------:R-:W-:Y:S02]  /*0200*/  USHF.L.U32 UR6, UR6, 0x1, URZ ;  /* 0x0000000106067899 */ /* 0x000fe4000800063f */
[----:B0-----:R-:W-:Y:S02]  /*0210*/  ULEA UR8, UR8, UR4, 0x18 ;  /* 0x0000000408087291 */ /* 0x001fe4000f8ec03f */
[----:B------:R-:W-:-:S04]  /*0220*/  UIADD3 UR4, -UR5, 0x100000, URZ ;  /* 0x0010000005047890 */ /* 0x000fc8000fffe13f */
[----:B------:R-:W-:Y:S02]  /*0230*/  USHF.L.U32 UR5, UR4, 0xb, URZ ;  /* 0x0000000b04057899 */ /* 0x000fe4000800063f */
[----:B------:R-:W-:Y:S01]  /*0240*/  USHF.L.U32 UR4, UR4, 0x1, URZ ;  /* 0x0000000104047899 */ /* 0x000fe2000800063f */
[----:B------:R-:W0:Y:S11]  /*0250*/  FENCE.VIEW.ASYNC.S ;  /* 0x00000000000073c6 */ /* 0x000e360000000000 */
[----:B0-----:R0:W1:Y:S01]  /*0260*/  SYNCS.EXCH.64 URZ, [UR8], UR4 ;  /* 0x00000004083f75b2 */ /* 0x0010620008000100 */
[----:B------:R0:W2:Y:S01]  /*0270*/  SYNCS.EXCH.64 URZ, [UR8+0x70], UR6 ;  /* 0x00007006083f75b2 */ /* 0x0000a20008000100 */
[----:B------:R0:W3:Y:S01]  /*0280*/  SYNCS.EXCH.64 URZ, [UR8+0x8], UR4 ;  /* 0x00000804083f75b2 */ /* 0x0000e20008000100 */
[----:B------:R0:W4:Y:S01]  /*0290*/  SYNCS.EXCH.64 URZ, [UR8+0x78], UR6 ;  /* 0x00007806083f75b2 */ /* 0x0001220008000100 */
[----:B------:R0:W0:Y:S01]  /*02a0*/  SYNCS.EXCH.64 URZ, [UR8+0x10], UR4 ;  /* 0x00001004083f75b2 */ /* 0x0000220008000100 */
        /* <DEDUP_REMOVED lines=23> */
[----:B-1234-:R-:W-:Y:S01]  /*0420*/  NOP ;  /* 0x0000000000007918 */ /* 0x01efe20000000000 */
.L_x_3:
[----:B0-----:R-:W-:Y:S05]  /*0430*/  BSYNC B0 ;  /* 0x0000000000007941 */ /* 0x001fea0003800000 */
.L_x_2:
[----:B------:R-:W0:Y:S01]  /*0440*/  SHFL.IDX PT, R11, R2, RZ, 0x1f ;  /* 0x00001fff020b7589 */ /* 0x000e2200000e0000 */
[----:B------:R-:W1:Y:S01]  /*0450*/  S2UR UR12, SR_CTAID.X ;  /* 0x00000000000c79c3 */ /* 0x000e620000002500 */
[----:B------:R-:W-:Y:S02]  /*0460*/  SHF.R.S32.HI R3, RZ, 0x1f, R4 ;  /* 0x0000001fff037819 */ /* 0x000fe40000011404 */
[----:B------:R-:W-:Y:S01]  /*0470*/  ELECT P0, URZ, PT ;  /* 0x00000000003f782f */ /* 0x000fe20003800000 */
[----:B------:R-:W2:Y:S01]  /*0480*/  SHFL.IDX PT, R9, R2, RZ, 0x1f ;  /* 0x00001fff02097589 */ /* 0x000ea200000e0000 */
[----:B------:R-:W-:Y:S02]  /*0490*/  ELECT P1, URZ, PT ;  /* 0x00000000003f782f */ /* 0x000fe40003820000 */
[----:B------:R-:W-:Y:S01]  /*04a0*/  LEA.HI R3, R3, R4, RZ, 0x7 ;  /* 0x0000000403037211 */ /* 0x000fe200078f38ff */
[----:B------:R-:W-:Y:S01]  /*04b0*/  ULDC UR4, c[0x0][0x150] ;  /* 0x0000540000047ab9 */ /* 0x000fe20000000800 */
[----:B------:R-:W3:Y:S01]  /*04c0*/  S2R R6, SR_CTAID.Y ;  /* 0x0000000000067919 */ /* 0x000ee20000002600 */
[----:B------:R-:W4:Y:S01]  /*04d0*/  LDC R21, c[0x0][0x148] ;  /* 0x00005200ff157b82 */ /* 0x000f220000000800 */
[----:B------:R-:W-:Y:S01]  /*04e0*/  LOP3.LUT R3, R3, 0xffffff80, RZ, 0xc0, !PT ;  /* 0xffffff8003037812 */ /* 0x000fe200078ec0ff */
[----:B------:R-:W-:Y:S01]  /*04f0*/  UMOV UR11, 0x80 ;  /* 0x00000080000b7882 */ /* 0x000fe20000000000 */
[----:B------:R-:W-:Y:S01]  /*0500*/  NOP ;  /* 0x0000000000007918 */ /* 0x000fe20000000000 */
[----:B------:R-:W-:Y:S01]  /*0510*/  NOP ;  /* 0x0000000000007918 */ /* 0x000fe20000000000 */
[C---:B------:R-:W-:Y:S01]  /*0520*/  VIADD R35, R10.reuse, 0xffffffff ;  /* 0xffffffff0a237836 */ /* 0x040fe20000000000 */
[----:B------:R-:W-:Y:S01]  /*0530*/  ISETP.NE.AND P2, PT, R10, RZ, PT ;  /* 0x000000ff0a00720c */ /* 0x000fe20003f45270 */
[----:B------:R-:W-:Y:S01]  /*0540*/  IMAD.IADD R3, R4, 0x1, -R3 ;  /* 0x0000000104037824 */ /* 0x000fe200078e0a03 */
[----:B------:R-:W5:Y:S02]  /*0550*/  LDC R15, c[0x0][0x140] ;  /* 0x00005000ff0f7b82 */ /* 0x000f640000000800 */
[----:B------:R-:W-:-:S02]  /*0560*/  ISETP.GE.U32.AND P5, PT, R35, 0x2, PT ;  /* 0x000000022300780c */ /* 0x000fc40003fa6070 */
[----:B------:R-:W-:Y:S02]  /*0570*/  SHF.R.S32.HI R0, RZ, 0x1f, R3 ;  /* 0x0000001fff007819 */ /* 0x000fe40000011403 */
[----:B0-----:R-:W-:Y:S02]  /*0580*/  ISETP.NE.OR P0, PT, R11, RZ, !P0 ;  /* 0x000000ff0b00720c */ /* 0x001fe40004705670 */
[----:B------:R-:W0:Y:S01]  /*0590*/  LDC R14, c[0x0][0x144] ;  /* 0x00005100ff0e7b82 */ /* 0x000e220000000800 */
[----:B------:R-:W-:Y:S02]  /*05a0*/  SHF.R.S32.HI R11, RZ, 0x1f, R8 ;  /* 0x0000001fff0b7819 */ /* 0x000fe40000011408 */
[----:B--2---:R-:W-:Y:S02]  /*05b0*/  ISETP.NE.OR P1, PT, R9, RZ, !P1 ;  /* 0x000000ff0900720c */ /* 0x004fe40004f25670 */
[----:B------:R-:W-:Y:S02]  /*05c0*/  LEA.HI R11, R11, R8, RZ, 0x2 ;  /* 0x000000080b0b7211 */ /* 0x000fe400078f10ff */
[----:B-1----:R-:W-:-:S02]  /*05d0*/  I2FP.F32.U32 R13, UR12 ;  /* 0x0000000c000d7c45 */ /* 0x002fc40008201000 */
[----:B------:R-:W-:Y:S02]  /*05e0*/  LOP3.LUT R11, R11, 0x3ffffffc, RZ, 0xc0, !PT ;  /* 0x3ffffffc0b0b7812 */ /* 0x000fe400078ec0ff */
[----:B------:R-:W-:Y:S01]  /*05f0*/  LEA.HI R2, R0, R3, RZ, 0x3 ;  /* 0x0000000300027211 */ /* 0x000fe200078f18ff */
[----:B------:R-:W-:Y:S01]  /*0600*/  VOTEU.ALL UP0, P0 ;  /* 0x00000000003f7886 */ /* 0x000fe20000000000 */
[----:B------:R-:W-:Y:S01]  /*0610*/  FMUL R13, R13, UR4 ;  /* 0x000000040d0d7c20 */ /* 0x000fe20008400000 */
[----:B------:R-:W-:Y:S01]  /*0620*/  IMAD.IADD R11, R8, 0x1, -R11 ;  /* 0x00000001080b7824 */ /* 0x000fe200078e0a0b */
[----:B---3--:R-:W-:Y:S01]  /*0630*/  I2FP.F32.U32 R8, R6 ;  /* 0x0000000600087245 */ /* 0x008fe20000201000 */
[----:B------:R-:W-:Y:S01]  /*0640*/  VOTEU.ALL UP1, P1 ;  /* 0x00000000003f7886 */ /* 0x000fe20000820000 */
[----:B------:R-:W1:Y:S01]  /*0650*/  @!UP0 S2UR UR7, SR_CgaCtaId ;  /* 0x00000000000789c3 */ /* 0x000e620000008800 */
[----:B------:R-:W-:Y:S01]  /*0660*/  ULDC UR4, c[0x0][0x154] ;  /* 0x0000550000047ab9 */ /* 0x000fe20000000800 */
[--C-:B------:R-:W-:Y:S01]  /*0670*/  SHF.R.S32.HI R9, RZ, 0x3, R2.reuse ;  /* 0x00000003ff097819 */ /* 0x100fe20000011402 */
[----:B------:R-:W-:Y:S01]  /*0680*/  FMUL R8, R8, UR4 ;  /* 0x0000000408087c20 */ /* 0x000fe20008400000 */
[----:B------:R-:W-:Y:S01]  /*0690*/  SHF.R.S32.HI R12, RZ, 0x1f, R2 ;  /* 0x0000001fff0c7819 */ /* 0x000fe20000011402 */
[----:B------:R-:W2:Y:S01]  /*06a0*/  F2I.U32.TRUNC.NTZ R13, R13 ;  /* 0x0000000d000d7305 */ /* 0x000ea2000020f000 */
[----:B------:R-:W-:Y:S01]  /*06b0*/  SHF.R.S32.HI R2, RZ, 0x1f, R5 ;  /* 0x0000001fff027819 */ /* 0x000fe20000011405 */
[----:B------:R-:W-:Y:S01]  /*06c0*/  UMOV UR4, 0x20 ;  /* 0x0000002000047882 */ /* 0x000fe20000000000 */
[----:B------:R-:W3:Y:S01]  /*06d0*/  @!UP1 S2UR UR10, SR_CgaCtaId ;  /* 0x00000000000a99c3 */ /* 0x000ee20000008800 */
[----:B------:R-:W-:Y:S01]  /*06e0*/  LEA.HI R12, R12, R9, RZ, 0x2 ;  /* 0x000000090c0c7211 */ /* 0x000fe200078f10ff */
[----:B------:R-:W-:Y:S01]  /*06f0*/  @!UP0 UMOV UR6, 0x400 ;  /* 0x0000040000068882 */ /* 0x000fe20000000000 */
[----:B------:R-:W-:Y:S01]  /*0700*/  LEA.HI R2, R2, R5, RZ, 0x2 ;  /* 0x0000000502027211 */ /* 0x000fe200078f10ff */
[----:B------:R-:W-:-:S04]  /*0710*/  @!UP0 UIADD3 UR4, -UR4, 0x100000, URZ ;  /* 0x0010000004048890 */ /* 0x000fc8000fffe13f */
[----:B------:R-:W-:Y:S02]  /*0720*/  @!UP0 USHF.L.U32 UR5, UR4, 0xb, URZ ;  /* 0x0000000b04058899 */ /* 0x000fe4000800063f */
[----:B------:R-:W-:Y:S01]  /*0730*/  @!UP0 USHF.L.U32 UR4, UR4, 0x1, URZ ;  /* 0x0000000104048899 */ /* 0x000fe2000800063f */
[----:B------:R-:W4:Y:S01]  /*0740*/  F2I.U32.TRUNC.NTZ R8, R8 ;  /* 0x0000000800087305 */ /* 0x000f22000020f000 */
[----:B------:R-:W-:Y:S01]  /*0750*/  LOP3.LUT R12, R12, 0xfffffffc, RZ, 0xc0, !PT ;  /* 0xfffffffc0c0c7812 */ /* 0x000fe200078ec0ff */
[----:B------:R-:W-:Y:S01]  /*0760*/  @!UP1 UMOV UR9, 0x400 ;  /* 0x0000040000099882 */ /* 0x000fe20000000000 */
[----:B------:R-:W-:Y:S01]  /*0770*/  LOP3.LUT R2, R2, 0xfffffffc, RZ, 0xc0, !PT ;  /* 0xfffffffc02027812 */ /* 0x000fe200078ec0ff */
[----:B------:R-:W-:Y:S01]  /*0780*/  VOTEU.ALL UP2, P1 ;  /* 0x00000000003f7886 */ /* 0x000fe20000840000 */
[----:B------:R-:W-:Y:S01]  /*0790*/  VOTEU.ALL UP3, P1 ;  /* 0x00000000003f7886 */ /* 0x000fe20000860000 */
[----:B------:R-:W-:Y:S01]  /*07a0*/  IMAD.IADD R12, R9, 0x1, -R12 ;  /* 0x00000001090c7824 */ /* 0x000fe200078e0a0c */
[----:B------:R-:W-:Y:S01]  /*07b0*/  VOTEU.ALL UP4, P1 ;  /* 0x00000000003f7886 */ /* 0x000fe20000880000 */
[----:B------:R-:W-:Y:S01]  /*07c0*/  IMAD.IADD R5, R5, 0x1, -R2 ;  /* 0x0000000105057824 */ /* 0x000fe200078e0a02 */
[----:B------:R-:W-:Y:S01]  /*07d0*/  VOTEU.ALL UP5, P1 ;  /* 0x00000000003f7886 */ /* 0x000fe200008a0000 */
[----:B------:R-:W-:Y:S01]  /*07e0*/  IMAD R11, R11, 0x4, R12 ;  /* 0x000000040b0b7824 */ /* 0x000fe200078e020c */
[----:B-1----:R-:W-:Y:S01]  /*07f0*/  @!UP0 ULEA UR8, UR7, UR6, 0x18 ;  /* 0x0000000607088291 */ /* 0x002fe2000f8ec03f */
[----:B--2---:R-:W-:Y:S01]  /*0800*/  IMAD.MOV R13, RZ, RZ, -R13 ;  /* 0x000000ffff0d7224 */ /* 0x004fe200078e0a0d */
[----:B------:R-:W-:-:S04]  /*0810*/  @!UP1 UIADD3 UR6, -UR11, 0x100000, URZ ;  /* 0x001000000b069890 */ /* 0x000fc8000fffe13f */
[----:B------:R-:W-:Y:S02]  /*0820*/  @!UP1 USHF.L.U32 UR7, UR6, 0xb, URZ ;  /* 0x0000000b06079899 */ /* 0x000fe4000800063f */
[----:B------:R-:W-:Y:S01]  /*0830*/  @!UP1 USHF.L.U32 UR6, UR6, 0x1, URZ ;  /* 0x0000000106069899 */ /* 0x000fe2000800063f */
[----:B------:R-:W-:Y:S01]  /*0840*/  IMAD.SHL.U32 R56, R11, 0x4, RZ ;  /* 0x000000040b387824 */ /* 0x000fe200078e00ff */
[----:B------:R-:W-:Y:S01]  /*0850*/  ISETP.NE.AND P1, PT, R5, 0x3, PT ;  /* 0x000000030500780c */ /* 0x000fe20003f25270 */
[----:B----4-:R-:W-:Y:S01]  /*0860*/  IMAD.MOV R24, RZ, RZ, -R8 ;  /* 0x000000ffff187224 */ /* 0x010fe200078e0a08 */
[----:B-----5:R-:W-:Y:S01]  /*0870*/  ISETP.EQ.U32.AND P3, PT, R15, 0x1, PT ;  /* 0x000000010f00780c */ /* 0x020fe20003f62070 */
[----:B------:R-:W-:Y:S01]  /*0880*/  VOTEU.ALL UP0, P0 ;  /* 0x00000000003f7886 */ /* 0x000fe20000000000 */
[----:B---3--:R-:W-:Y:S01]  /*0890*/  @!UP1 ULEA UR9, UR10, UR9, 0x18 ;  /* 0x000000090a099291 */ /* 0x008fe2000f8ec03f */
[----:B------:R-:W-:Y:S01]  /*08a0*/  IMAD R9, R21, R24, R6 ;  /* 0x0000001815097224 */ /* 0x000fe200078e0206 */
[----:B------:R-:W-:Y:S01]  /*08b0*/  LOP3.LUT R56, R11, 0xc, R56, 0x78, !PT ;  /* 0x0000000c0b387812 */ /* 0x000fe200078e7838 */
[----:B0-----:R-:W-:Y:S01]  /*08c0*/  IMAD R20, R14, R13, UR12 ;  /* 0x0000000c0e147e24 */ /* 0x001fe2000f8e020d */
[----:B------:R-:W-:Y:S01]  /*08d0*/  VOTEU.ALL UP1, P0 ;  /* 0x00000000003f7886 */ /* 0x000fe20000020000 */
[----:B------:R-:W-:Y:S01]  /*08e0*/  LOP3.LUT P0, RZ, R3, 0x7, RZ, 0xc0, !PT ;  /* 0x0000000703ff7812 */ /* 0x000fe2000780c0ff */
[----:B------:R-:W0:Y:S02]  /*08f0*/  FENCE.VIEW.ASYNC.S ;  /* 0x00000000000073c6 */ /* 0x000e240000000000 */
[----:B0-----:R0:W1:Y:S01]  /*0900*/  @!UP0 SYNCS.EXCH.64 URZ, [UR8+0x110], UR4 ;  /* 0x00011004083f85b2 */ /* 0x0010620008000100 */
[----:B------:R-:W-:Y:S01]  /*0910*/  ISETP.NE.AND P4, PT, R9, R56, PT ;  /* 0x000000380900720c */ /* 0x000fe20003f85270 */
[----:B------:R0:W2:Y:S01]  /*0920*/  SHFL.IDX PT, R14, R7, RZ, 0x1f ;  /* 0x00001fff070e7589 */ /* 0x0000a200000e0000 */
[----:B------:R-:W-:-:S02]  /*0930*/  ISETP.EQ.OR P1, PT, R5, RZ, !P1 ;  /* 0x000000ff0500720c */ /* 0x000fc40004f22670 */
[----:B------:R-:W-:Y:S02]  /*0940*/  ISETP.LT.U32.AND P0, PT, R56, 0x2, !P0 ;  /* 0x000000023800780c */ /* 0x000fe40004701070 */
[----:B------:R-:W-:Y:S02]  /*0950*/  ISETP.EQ.OR P4, PT, R20, RZ, !P4 ;  /* 0x000000ff1400720c */ /* 0x000fe40006782670 */
[----:B------:R-:W-:Y:S02]  /*0960*/  ISETP.EQ.AND P1, PT, R10, RZ, P1 ;  /* 0x000000ff0a00720c */ /* 0x000fe40000f22270 */
[----:B------:R-:W-:Y:S02]  /*0970*/  PLOP3.LUT P0, PT, P0, P4, PT, 0x80, 0x0 ;  /* 0x000000000000781c */ /* 0x000fe40000709070 */
[----:B------:R-:W-:Y:S02]  /*0980*/  SEL R16, RZ, 0x1, !P1 ;  /* 0x00000001ff107807 */ /* 0x000fe40004800000 */
[----:B------:R-:W-:Y:S01]  /*0990*/  P2R R67, PR, RZ, 0x1 ;  /* 0x00000001ff437803 */ /* 0x000fe20000000000 */
[----:B------:R0:W3:Y:S01]  /*09a0*/  @!UP1 SYNCS.EXCH.64 URZ, [UR8+0x118], UR4 ;  /* 0x00011804083f95b2 */ /* 0x0000e20008000100 */
[----:B------:R-:W-:Y:S01]  /*09b0*/  NOP ;  /* 0x0000000000007918 */ /* 0x000fe20000000000 */
[----:B------:R-:W-:Y:S01]  /*09c0*/  SEL R16, R16, 0x2, P5 ;  /* 0x0000000210107807 */ /* 0x000fe20002800000 */
[----:B------:R0:W4:Y:S01]  /*09d0*/  @!UP2 SYNCS.EXCH.64 URZ, [UR9+0xf0], UR6 ;  /* 0x0000f006093fa5b2 */ /* 0x0001220008000100 */
[----:B------:R0:W0:Y:S01]  /*09e0*/  @!UP3 SYNCS.EXCH.64 URZ, [UR9+0xf8], UR6 ;  /* 0x0000f806093fb5b2 */ /* 0x0000220008000100 */
[----:B------:R0:W0:Y:S01]  /*09f0*/  @!UP4 SYNCS.EXCH.64 URZ, [UR9+0x100], UR6 ;  /* 0x00010006093fc5b2 */ /* 0x0000220008000100 */
[----:B------:R0:W0:Y:S01]  /*0a00*/  @!UP5 SYNCS.EXCH.64 URZ, [UR9+0x108], UR6 ;  /* 0x00010806093fd5b2 */ /* 0x0000220008000100 */
[----:B------:R-:W-:Y:S01]  /*0a10*/  NOP ;  /* 0x0000000000007918 */ /* 0x000fe20000000000 */
[----:B-1----:R-:W-:Y:S05]  /*0a20*/  @!P3 BRA `(.L_x_4) ;  /* 0x000000000008b947 */ /* 0x002fea0003800000 */
[----:B0--34-:R-:W-:Y:S01]  /*0a30*/  UCGABAR_ARV ;  /* 0x00000000000079c7 */ /* 0x019fe20008000000 */
[----:B------:R-:W-:Y:S05]  /*0a40*/  BRA `(.L_x_5) ;  /* 0x0000000000047947 */ /* 0x000fea0003800000 */
.L_x_4:
[----:B0--34-:R-:W-:Y:S01]  /*0a50*/  NOP ;  /* 0x0000000000007918 */ /* 0x019fe20000000000 */
.L_x_5:
[----:B------:R-:W-:Y:S01]  /*0a60*/  ULDC.64 UR4, c[0x0][0x598] ;  /* 0x0001660000047ab9 */ /* 0x000fe20000000a00 */
[----:B------:R-:W-:Y:S01]  /*0a70*/  ULDC.64 UR36, c[0x0][0x208] ;  /* 0x0000820000247ab9 */ /* 0x000fe20000000a00 */
[----:B------:R-:W-:-:S04]  /*0a80*/  ISETP.NE.U32.AND P0, PT, RZ, UR4, PT ;  /* 0x00000004ff007c0c */ /* 0x000fc8000bf05070 */
[----:B------:R-:W-:-:S13]  /*0a90*/  ISETP.NE.AND.EX P0, PT, RZ, UR5, PT, P0 ;  /* 0x00000005ff007c0c */ /* 0x000fda000bf05300 */
[----:B------:R-:W-:Y:S05]  /*0aa0*/  @!P0 BRA `(.L_x_6) ;  /* 0x00000000001c8947 */ /* 0x000fea0003800000 */
[----:B------:R-:W0:Y:S02]  /*0ab0*/  LDC.64 R8, c[0x0][0x598] ;  /* 0x00016600ff087b82 */ /* 0x000e240000000a00 */
[----:B0-----:R-:W3:Y:S02]  /*0ac0*/  LDG.E.64 R8, desc[UR36][R8.64] ;  /* 0x0000002408087981 */ /* 0x001ee4000c1e1b00 */
[----:B---3--:R-:W-:-:S04]  /*0ad0*/  ISETP.NE.U32.AND P0, PT, R8, RZ, PT ;  /* 0x000000ff0800720c */ /* 0x008fc80003f05070 */
[----:B------:R-:W-:-:S13]  /*0ae0*/  ISETP.NE.AND.EX P0, PT, R9, RZ, PT, P0 ;  /* 0x000000ff0900720c */ /* 0x000fda0003f05300 */
[----:B------:R-:W-:Y:S05]  /*0af0*/  @!P0 BRA `(.L_x_6) ;  /* 0x0000000000088947 */ /* 0x000fea0003800000 */
[----:B------:R0:W5:Y:S01]  /*0b00*/  LD.E R57, desc[UR36][R8.64] ;  /* 0x0000002408397980 */ /* 0x000162000c101900 */
[----:B------:R-:W-:Y:S05]  /*0b10*/  BRA `(.L_x_7) ;  /* 0x0000000000247947 */ /* 0x000fea0003800000 */
.L_x_6:
[----:B------:R-:W-:Y:S02]  /*0b20*/  ULDC.64 UR4, c[0x0][0x588] ;  /* 0x0001620000047ab9 */ /* 0x000fe40000000a00 */
[----:B------:R-:W-:-:S04]  /*0b30*/  ISETP.NE.U32.AND P0, PT, RZ, UR4, PT ;  /* 0x00000004ff007c0c */ /* 0x000fc8000bf05070 */
[----:B------:R-:W-:-:S13]  /*0b40*/  ISETP.NE.AND.EX P0, PT, RZ, UR5, PT, P0 ;  /* 0x00000005ff007c0c */ /* 0x000fda000bf05300 */
[----:B------:R-:W-:Y:S05]  /*0b50*/  @!P0 BRA `(.L_x_8) ;  /* 0x00000000000c8947 */ /* 0x000fea0003800000 */
[----:B------:R-:W0:Y:S02]  /*0b60*/  LDC.64 R8, c[0x0][0x588] ;  /* 0x00016200ff087b82 */ /* 0x000e240000000a00 */
[----:B0-----:R1:W5:Y:S01]  /*0b70*/  LDG.E R57, desc[UR36][R8.64] ;  /* 0x0000002408397981 */ /* 0x001362000c1e1900 */
[----:B------:R-:W-:Y:S05]  /*0b80*/  BRA `(.L_x_7) ;  /* 0x0000000000087947 */ /* 0x000fea0003800000 */
.L_x_8:
[----:B------:R-:W-:Y:S02]  /*0b90*/  ULDC UR4, c[0x0][0x580] ;  /* 0x0001600000047ab9 */ /* 0x000fe40000000800 */
[----:B------:R-:W-:-:S07]  /*0ba0*/  IMAD.U32 R57, RZ, RZ, UR4 ;  /* 0x00000004ff397e24 */ /* 0x000fce000f8e00ff */
.L_x_7:
[----:B------:R-:W-:Y:S02]  /*0bb0*/  ULDC.64 UR4, c[0x0][0x5a0] ;  /* 0x0001680000047ab9 */ /* 0x000fe40000000a00 */
[----:B------:R-:W-:-:S04]  /*0bc0*/  ISETP.NE.U32.AND P0, PT, RZ, UR4, PT ;  /* 0x00000004ff007c0c */ /* 0x000fc8000bf05070 */
[----:B------:R-:W-:-:S13]  /*0bd0*/  ISETP.NE.AND.EX P0, PT, RZ, UR5, PT, P0 ;  /* 0x00000005ff007c0c */ /* 0x000fda000bf05300 */
[----:B------:R-:W-:Y:S05]  /*0be0*/  @!P0 BRA `(.L_x_9) ;  /* 0x00000000001c8947 */ /* 0x000fea0003800000 */
[----:B01----:R-:W0:Y:S02]  /*0bf0*/  LDC.64 R8, c[0x0][0x5a0] ;  /* 0x00016800ff087b82 */ /* 0x003e240000000a00 */
[----:B0-----:R-:W3:Y:S02]  /*0c00*/  LDG.E.64 R8, desc[UR36][R8.64] ;  /* 0x0000002408087981 */ /* 0x001ee4000c1e1b00 */
[----:B---3--:R-:W-:-:S04]  /*0c10*/  ISETP.NE.U32.AND P0, PT, R8, RZ, PT ;  /* 0x000000ff0800720c */ /* 0x008fc80003f05070 */
[----:B------:R-:W-:-:S13]  /*0c20*/  ISETP.NE.AND.EX P0, PT, R9, RZ, PT, P0 ;  /* 0x000000ff0900720c */ /* 0x000fda0003f05300 */
[----:B------:R-:W-:Y:S05]  /*0c30*/  @!P0 BRA `(.L_x_9) ;  /* 0x0000000000088947 */ /* 0x000fea0003800000 */
[----:B------:R0:W5:Y:S01]  /*0c40*/  LD.E R58, desc[UR36][R8.64] ;  /* 0x00000024083a7980 */ /* 0x000162000c101900 */
[----:B------:R-:W-:Y:S05]  /*0c50*/  BRA `(.L_x_10) ;  /* 0x0000000000247947 */ /* 0x000fea0003800000 */
.L_x_9:
[----:B------:R-:W-:Y:S02]  /*0c60*/  ULDC.64 UR4, c[0x0][0x590] ;  /* 0x0001640000047ab9 */ /* 0x000fe40000000a00 */
[----:B------:R-:W-:-:S04]  /*0c70*/  ISETP.NE.U32.AND P0, PT, RZ, UR4, PT ;  /* 0x00000004ff007c0c */ /* 0x000fc8000bf05070 */
[----:B------:R-:W-:-:S13]  /*0c80*/  ISETP.NE.AND.EX P0, PT, RZ, UR5, PT, P0 ;  /* 0x00000005ff007c0c */ /* 0x000fda000bf05300 */
[----:B------:R-:W-:Y:S05]  /*0c90*/  @!P0 BRA `(.L_x_11) ;  /* 0x00000000000c8947 */ /* 0x000fea0003800000 */
[----:B------:R-:W3:Y:S02]  /*0ca0*/  LDC.64 R58, c[0x0][0x590] ;  /* 0x00016400ff3a7b82 */ /* 0x000ee40000000a00 */
[----:B---3--:R3:W5:Y:S01]  /*0cb0*/  LDG.E R58, desc[UR36][R58.64] ;  /* 0x000000243a3a7981 */ /* 0x008762000c1e1900 */
[----:B------:R-:W-:Y:S05]  /*0cc0*/  BRA `(.L_x_10) ;  /* 0x0000000000087947 */ /* 0x000fea0003800000 */
.L_x_11:
[----:B------:R-:W-:Y:S02]  /*0cd0*/  ULDC UR4, c[0x0][0x584] ;  /* 0x0001610000047ab9 */ /* 0x000fe40000000800 */
[----:B------:R-:W-:-:S07]  /*0ce0*/  IMAD.U32 R58, RZ, RZ, UR4 ;  /* 0x00000004ff3a7e24 */ /* 0x000fce000f8e00ff */
.L_x_10:
[----:B------:R-:W4:Y:S01]  /*0cf0*/  LDC R2, c[0x0][0x65c] ;  /* 0x00019700ff027b82 */ /* 0x000f220000000800 */
[----:B------:R-:W-:Y:S01]  /*0d00*/  ULDC UR6, c[0x0][0x28c] ;  /* 0x0000a30000067ab9 */ /* 0x000fe20000000800 */
[----:B------:R-:W-:Y:S01]  /*0d10*/  ISETP.NE.AND P0, PT, R10, 0x2, PT ;  /* 0x000000020a00780c */ /* 0x000fe20003f05270 */
[----:B------:R-:W-:Y:S01]  /*0d20*/  UIADD3 UR6, UR6, 0x3f, URZ ;  /* 0x0000003f06067890 */ /* 0x000fe2000fffe03f */
[----:B01----:R-:W-:Y:S01]  /*0d30*/  IMAD.U32 R8, RZ, RZ, UR12 ;  /* 0x0000000cff087e24 */ /* 0x003fe2000f8e00ff */
[----:B------:R-:W-:Y:S01]  /*0d40*/  UMOV UR38, URZ ;  /* 0x0000003f00267c82 */ /* 0x000fe20008000000 */
[----:B------:R-:W-:Y:S01]  /*0d50*/  IMAD.MOV.U32 R9, RZ, RZ, RZ ;  /* 0x000000ffff097224 */ /* 0x000fe200078e00ff */
[----:B------:R-:W-:Y:S01]  /*0d60*/  USHF.R.S32.HI UR7, URZ, 0x1f, UR6 ;  /* 0x0000001f3f077899 */ /* 0x000fe20008011406 */
[----:B------:R-:W-:Y:S01]  /*0d70*/  UMOV UR39, URZ ;  /* 0x0000003f00277c82 */ /* 0x000fe20008000000 */
[----:B------:R-:W-:Y:S02]  /*0d80*/  ULDC.64 UR8, c[0x0][0x650] ;  /* 0x0001940000087ab9 */ /* 0x000fe40000000a00 */
[----:B------:R-:W-:-:S04]  /*0d90*/  ULEA.HI UR7, UR7, UR6, URZ, 0x6 ;  /* 0x0000000607077291 */ /* 0x000fc8000f8f303f */
[----:B------:R-:W-:Y:S01]  /*0da0*/  USHF.R.S32.HI UR40, URZ, 0x6, UR7 ;  /* 0x000000063f287899 */ /* 0x000fe20008011407 */
[----:B----4-:R-:W-:-:S13]  /*0db0*/  ISETP.NE.AND P1, PT, R2, 0x1, PT ;  /* 0x000000010200780c */ /* 0x010fda0003f25270 */
[----:B------:R-:W0:Y:S01]  /*0dc0*/  @P1 LDC R19, c[0x0][0x10] ;  /* 0x00000400ff131b82 */ /* 0x000e220000000800 */
[----:B------:R-:W-:Y:S02]  /*0dd0*/  @P1 IMAD.MOV.U32 R7, RZ, RZ, RZ ;  /* 0x000000ffff071224 */ /* 0x000fe400078e00ff */
[----:B------:R-:W-:-:S05]  /*0de0*/  @P1 IMAD.MOV.U32 R17, RZ, RZ, RZ ;  /* 0x000000ffff111224 */ /* 0x000fca00078e00ff */
[----:B------:R-:W1:Y:S01]  /*0df0*/  @!P1 LDC R11, c[0x0][0xc] ;  /* 0x00000300ff0b9b82 */ /* 0x000e620000000800 */
[----:B------:R-:W-:Y:S01]  /*0e00*/  ULDC UR4, c[0x0][0xc] ;  /* 0x0000030000047ab9 */ /* 0x000fe20000000800 */
[----:B------:R-:W-:Y:S02]  /*0e10*/  ULDC UR5, c[0x0][0x10] ;  /* 0x0000040000057ab9 */ /* 0x000fe40000000800 */
[----:B------:R-:W-:-:S04]  /*0e20*/  UIMAD.WIDE.U32 UR4, UR4, UR5, URZ ;  /* 0x00000005040472a5 */ /* 0x000fc8000f8e003f */
[----:B------:R-:W4:Y:S01]  /*0e30*/  LDC R2, c[0x0][0x14] ;  /* 0x00000500ff027b82 */ /* 0x000f220000000800 */
[----:B0-----:R-:W-:-:S04]  /*0e40*/  @P1 IMAD.WIDE.U32 R18, R19, UR12, R6 ;  /* 0x0000000c13121c25 */ /* 0x001fc8000f8e0006 */
[----:B------:R-:W-:Y:S02]  /*0e50*/  @P1 IMAD.IADD R17, R19, 0x1, R17 ;  /* 0x0000000113111824 */ /* 0x000fe400078e0211 */
[----:B-1----:R-:W-:-:S04]  /*0e60*/  @!P1 IMAD.WIDE.U32 R8, R6, R11, R8 ;  /* 0x0000000b06089225 */ /* 0x002fc800078e0008 */
[----:B------:R-:W-:Y:S02]  /*0e70*/  @!P1 IMAD.MOV.U32 R18, RZ, RZ, R8 ;  /* 0x000000ffff129224 */ /* 0x000fe400078e0008 */
[----:B------:R-:W-:Y:S02]  /*0e80*/  @!P1 IMAD.MOV.U32 R17, RZ, RZ, R9 ;  /* 0x000000ffff119224 */ /* 0x000fe400078e0009 */
[----:B----4-:R-:W-:-:S04]  /*0e90*/  IMAD.WIDE.U32 R12, R2, UR4, RZ ;  /* 0x00000004020c7c25 */ /* 0x010fc8000f8e00ff */
[----:B------:R-:W-:Y:S01]  /*0ea0*/  IMAD R23, R2, UR5, RZ ;  /* 0x0000000502177c24 */ /* 0x000fe2000f8e02ff */
[----:B------:R0:W-:Y:S03]  /*0eb0*/  STL.64 [R1], R12 ;  /* 0x0000000c01007387 */ /* 0x0001e60000100a00 */
[----:B------:R-:W-:Y:S01]  /*0ec0*/  IMAD.IADD R23, R13, 0x1, R23 ;  /* 0x000000010d177824 */ /* 0x000fe200078e0217 */
[----:B------:R-:W-:Y:S06]  /*0ed0*/  @P0 BRA `(.L_x_12) ;  /* 0x0000000000240947 */ /* 0x000fec0003800000 */
[----:B------:R-:W-:Y:S01]  /*0ee0*/  USHF.R.U32.HI UR4, URZ, 0x1, UR40 ;  /* 0x000000013f047899 */ /* 0x000fe20008011628 */
[----:B------:R-:W-:Y:S01]  /*0ef0*/  IADD3 R18, P0, R18, R12, RZ ;  /* 0x0000000c12127210 */ /* 0x000fe20007f1e0ff */
[----:B------:R-:W-:Y:S02]  /*0f00*/  UISETP.GE.U32.AND UP0, UPT, UR40, 0xe, UPT ;  /* 0x0000000e2800788c */ /* 0x000fe4000bf06070 */
[----:B------:R-:W-:Y:S02]  /*0f10*/  UIMAD.WIDE.U32 UR4, UR4, -0x6db6db6d, URZ ;  /* 0x92492493040478a5 */ /* 0x000fe4000f8e003f */
[----:B------:R-:W-:Y:S01]  /*0f20*/  IMAD.X R17, R23, 0x1, R17, P0 ;  /* 0x0000000117117824 */ /* 0x000fe200000e0611 */
[----:B------:R-:W-:Y:S01]  /*0f30*/  UMOV UR39, URZ ;  /* 0x0000003f00277c82 */ /* 0x000fe20008000000 */
[----:B------:R-:W-:-:S04]  /*0f40*/  USHF.R.U32.HI UR4, URZ, 0x2, UR5 ;  /* 0x000000023f047899 */ /* 0x000fc80008011605 */
[----:B------:R-:W-:Y:S02]  /*0f50*/  UIMAD UR38, UR4, -0xe, UR40 ;  /* 0xfffffff2042678a4 */ /* 0x000fe4000f8e0228 */
[----:B------:R-:W-:-:S12]  /*0f60*/  @UP0 ULOP3.LUT UR39, UR4, 0x1, URZ, 0xc0, !UPT ;  /* 0x0000000104270892 */ /* 0x000fd8000f8ec03f */
.L_x_12:
[----:B------:R-:W-:Y:S01]  /*0f70*/  ISETP.GE.U32.AND P0, PT, R18, UR8, PT ;  /* 0x0000000812007c0c */ /* 0x000fe2000bf06070 */
[----:B------:R-:W-:Y:S01]  /*0f80*/  IMAD.MOV.U32 R19, RZ, RZ, -0x1 ;  /* 0xffffffffff137424 */ /* 0x000fe200078e00ff */
[----:B------:R-:W-:Y:S01]  /*0f90*/  PRMT R8, RZ, 0x7610, R8 ;  /* 0x00007610ff087816 */ /* 0x000fe20000000008 */
[----:B------:R-:W-:Y:S01]  /*0fa0*/  IMAD.MOV.U32 R22, RZ, RZ, -0x1 ;  /* 0xffffffffff167424 */ /* 0x000fe200078e00ff */
[----:B------:R-:W-:Y:S01]  /*0fb0*/  ISETP.GE.U32.AND.EX P0, PT, R17, UR9, PT, P0 ;  /* 0x0000000911007c0c */ /* 0x000fe2000bf06100 */
[----:B------:R-:W-:-:S12]  /*0fc0*/  IMAD.MOV.U32 R2, RZ, RZ, -0x1 ;  /* 0xffffffffff027424 */ /* 0x000fd800078e00ff */
[----:B------:R-:W-:Y:S05]  /*0fd0*/  @P0 BRA `(.L_x_13) ;  /* 0x00000004002c0947 */ /* 0x000fea0003800000 */
[----:B------:R-:W1:Y:S01]  /*0fe0*/  LDC.64 R26, c[0x0][0x628] ;  /* 0x00018a00ff1a7b82 */ /* 0x000e620000000a00 */
[----:B------:R-:W-:Y:S02]  /*0ff0*/  IMAD.MOV.U32 R8, RZ, RZ, R18 ;  /* 0x000000ffff087224 */ /* 0x000fe400078e0012 */
[----:B------:R-:W-:-:S05]  /*1000*/  IMAD.MOV.U32 R9, RZ, RZ, R17 ;  /* 0x000000ffff097224 */ /* 0x000fca00078e0011 */
[----:B------:R-:W4:Y:S08]  /*1010*/  LDC R2, c[0x0][0x630] ;  /* 0x00018c00ff027b82 */ /* 0x000f300000000800 */
[----:B------:R-:W0:Y:S01]  /*1020*/  LDC.64 R28, c[0x0][0x620] ;  /* 0x00018800ff1c7b82 */ /* 0x000e220000000a00 */
[----:B-1----:R-:W-:-:S04]  /*1030*/  ISETP.NE.U32.AND P0, PT, R26, RZ, PT ;  /* 0x000000ff1a00720c */ /* 0x002fc80003f05070 */
[----:B------:R-:W-:-:S13]  /*1040*/  ISETP.NE.AND.EX P0, PT, R27, RZ, PT, P0 ;  /* 0x000000ff1b00720c */ /* 0x000fda0003f05300 */
[----:B0---4-:R-:W-:Y:S05]  /*1050*/  @!P0 BRA `(.L_x_14) ;  /* 0x0000000000288947 */ /* 0x011fea0003800000 */
[----:B------:R-:W0:Y:S02]  /*1060*/  LDC R13, c[0x0][0x634] ;  /* 0x00018d00ff0d7b82 */ /* 0x000e240000000800 */
[----:B0-----:R-:W-:-:S05]  /*1070*/  IADD3 R13, P0, R18, R13, RZ ;  /* 0x0000000d120d7210 */ /* 0x001fca0007f1e0ff */
[----:B------:R-:W-:-:S04]  /*1080*/  IMAD.X R15, RZ, RZ, R17, P0 ;  /* 0x000000ffff0f7224 */ /* 0x000fc800000e0611 */
[----:B------:R-:W-:-:S04]  /*1090*/  IMAD.WIDE.U32 R8, R15, R26, RZ ;  /* 0x0000001a0f087225 */ /* 0x000fc800078e00ff */
[----:B------:R-:W-:-:S04]  /*10a0*/  IMAD.WIDE.U32 R10, P0, R13, R27, R8 ;  /* 0x0000001b0d0a7225 */ /* 0x000fc80007800008 */
[----:B------:R-:W-:-:S04]  /*10b0*/  IMAD.WIDE.U32 R8, R13, R26, RZ ;  /* 0x0000001a0d087225 */ /* 0x000fc800078e00ff */
[----:B------:R-:W-:Y:S01]  /*10c0*/  IMAD.X R13, RZ, RZ, RZ, P0 ;  /* 0x000000ffff0d7224 */ /* 0x000fe200000e06ff */
[----:B------:R-:W-:Y:S01]  /*10d0*/  IADD3 RZ, P0, R9, R10, RZ ;  /* 0x0000000a09ff7210 */ /* 0x000fe20007f1e0ff */
[----:B------:R-:W-:-:S04]  /*10e0*/  IMAD.MOV.U32 R12, RZ, RZ, R11 ;  /* 0x000000ffff0c7224 */ /* 0x000fc800078e000b */
[----:B------:R-:W-:-:S08]  /*10f0*/  IMAD.WIDE.U32.X R8, R15, R27, R12, P0 ;  /* 0x0000001b0f087225 */ /* 0x000fd000000e040c */
.L_x_14:
[----:B------:R-:W0:Y:S01]  /*1100*/  LDC.64 R32, c[0x0][0x640] ;  /* 0x00019000ff207b82 */ /* 0x000e220000000a00 */
[-C--:B------:R-:W-:Y:S01]  /*1110*/  SHF.R.U64 R30, R8, R2.reuse, R9 ;  /* 0x00000002081e7219 */ /* 0x080fe20000001209 */
[----:B------:R-:W-:Y:S01]  /*1120*/  IMAD.MOV.U32 R19, RZ, RZ, R17 ;  /* 0x000000ffff137224 */ /* 0x000fe200078e0011 */
[----:B------:R-:W-:Y:S02]  /*1130*/  SHF.R.U32.HI R2, RZ, R2, R9 ;  /* 0x00000002ff027219 */ /* 0x000fe40000011609 */
[----:B------:R-:W-:-:S03]  /*1140*/  IADD3 R11, P0, RZ, -R30, RZ ;  /* 0x8000001eff0b7210 */ /* 0x000fc60007f1e0ff */
[----:B------:R-:W1:Y:S02]  /*1150*/  LDC R10, c[0x0][0x618] ;  /* 0x00018600ff0a7b82 */ /* 0x000e640000000800 */
[----:B------:R-:W-:-:S04]  /*1160*/  IMAD.X R9, RZ, RZ, ~R2, P0 ;  /* 0x000000ffff097224 */ /* 0x000fc800000e0e02 */
[-C--:B------:R-:W-:Y:S02]  /*1170*/  IMAD R2, R9, R28.reuse, RZ ;  /* 0x0000001c09027224 */ /* 0x080fe400078e02ff */
[----:B------:R-:W4:Y:S01]  /*1180*/  LDC R13, c[0x0][0x608] ;  /* 0x00018200ff0d7b82 */ /* 0x000f220000000800 */
[----:B------:R-:W-:-:S04]  /*1190*/  IMAD.WIDE.U32 R8, R11, R28, R18 ;  /* 0x0000001c0b087225 */ /* 0x000fc800078e0012 */
[----:B------:R-:W-:Y:S02]  /*11a0*/  IMAD R11, R11, R29, R2 ;  /* 0x0000001d0b0b7224 */ /* 0x000fe400078e0202 */
[----:B------:R-:W-:Y:S01]  /*11b0*/  IMAD.MOV.U32 R2, RZ, RZ, -0x1 ;  /* 0xffffffffff027424 */ /* 0x000fe200078e00ff */
[----:B------:R-:W2:Y:S01]  /*11c0*/  LDC R31, c[0x0][0x658] ;  /* 0x00019600ff1f7b82 */ /* 0x000ea20000000800 */
[----:B------:R-:W-:Y:S01]  /*11d0*/  IMAD.IADD R9, R9, 0x1, R11 ;  /* 0x0000000109097824 */ /* 0x000fe200078e020b */
[----:B0-----:R-:W-:Y:S01]  /*11e0*/  ISETP.NE.U32.AND P0, PT, R32, RZ, PT ;  /* 0x000000ff2000720c */ /* 0x001fe20003f05070 */
[----:B------:R-:W-:-:S03]  /*11f0*/  IMAD.MOV.U32 R28, RZ, RZ, 0x1 ;  /* 0x00000001ff1c7424 */ /* 0x000fc600078e00ff */
[----:B------:R-:W-:Y:S02]  /*1200*/  ISETP.NE.AND.EX P0, PT, R33, RZ, PT, P0 ;  /* 0x000000ff2100720c */ /* 0x000fe40003f05300 */
[----:B------:R-:W0:Y:S01]  /*1210*/  LDC R27, c[0x0][0x600] ;  /* 0x00018000ff1b7b82 */ /* 0x000e220000000800 */
[-CC-:B-1----:R-:W-:Y:S02]  /*1220*/  SHF.R.U64 R25, R8, R10.reuse, R9.reuse ;  /* 0x0000000a08197219 */ /* 0x182fe40000001209 */
[----:B------:R-:W-:-:S05]  /*1230*/  SHF.R.U32.HI R8, RZ, R10, R9 ;  /* 0x0000000aff087219 */ /* 0x000fca0000011609 */
[----:B------:R-:W1:Y:S01]  /*1240*/  LDC R22, c[0x0][0x648] ;  /* 0x00019200ff167b82 */ /* 0x000e620000000800 */
[-CC-:B----4-:R-:W-:Y:S02]  /*1250*/  SHF.R.U64 R34, R25, R13.reuse, R8.reuse ;  /* 0x0000000d19227219 */ /* 0x190fe40000001208 */
[----:B------:R-:W-:-:S05]  /*1260*/  SHF.R.U32.HI R8, RZ, R13, R8 ;  /* 0x0000000dff087219 */ /* 0x000fca0000011608 */
[----:B------:R-:W4:Y:S01]  /*1270*/  LDC R26, c[0x0][0x638] ;  /* 0x00018e00ff1a7b82 */ /* 0x000f220000000800 */
[-CC-:B--2---:R-:W-:Y:S02]  /*1280*/  SHF.R.U64 R36, R34, R31.reuse, R8.reuse ;  /* 0x0000001f22247219 */ /* 0x184fe40000001208 */
[-C--:B------:R-:W-:Y:S02]  /*1290*/  SHF.L.U32 R2, R2, R31.reuse, RZ ;  /* 0x0000001f02027219 */ /* 0x080fe400000006ff */
[----:B------:R-:W-:Y:S01]  /*12a0*/  SHF.R.U32.HI R9, RZ, R31, R8 ;  /* 0x0000001fff097219 */ /* 0x000fe20000011608 */
[----:B------:R-:W-:Y:S01]  /*12b0*/  IMAD.MOV.U32 R8, RZ, RZ, R36 ;  /* 0x000000ffff087224 */ /* 0x000fe200078e0024 */
[----:B------:R-:W-:Y:S01]  /*12c0*/  LOP3.LUT R15, RZ, R2, RZ, 0x33, !PT ;  /* 0x00000002ff0f7212 */ /* 0x000fe200078e33ff */
[----:B------:R-:W2:Y:S01]  /*12d0*/  LDC R29, c[0x0][0x610] ;  /* 0x00018400ff1d7b82 */ /* 0x000ea20000000800 */
[----:B------:R-:W-:Y:S05]  /*12e0*/  @!P0 BRA `(.L_x_15) ;  /* 0x0000000000288947 */ /* 0x000fea0003800000 */
[----:B------:R-:W3:Y:S02]  /*12f0*/  LDC R13, c[0x0][0x64c] ;  /* 0x00019300ff0d7b82 */ /* 0x000ee40000000800 */
[----:B---3--:R-:W-:-:S05]  /*1300*/  IADD3 R13, P0, R36, R13, RZ ;  /* 0x0000000d240d7210 */ /* 0x008fca0007f1e0ff */
        /* <DEDUP_REMOVED lines=8> */
.L_x_15:
[----:B-1----:R-:W-:Y:S01]  /*1390*/  SHF.R.U64 R7, R8, R22, R9 ;  /* 0x0000001608077219 */ /* 0x002fe20000001209 */
[----:B0-----:R-:W-:Y:S01]  /*13a0*/  VIADD R8, R27, 0xffffffff ;  /* 0xffffffff1b087836 */ /* 0x001fe20000000000 */
[----:B------:R-:W-:Y:S01]  /*13b0*/  SHF.L.U32 R2, R28, R31, RZ ;  /* 0x0000001f1c027219 */ /* 0x000fe200000006ff */
[----:B------:R-:W-:Y:S01]  /*13c0*/  @P1 IMAD R20, R21, R24, R6 ;  /* 0x0000001815141224 */ /* 0x000fe200078e0206 */
[----:B------:R-:W-:Y:S01]  /*13d0*/  LOP3.LUT R15, R34, R15, RZ, 0xc0, !PT ;  /* 0x0000000f220f7212 */ /* 0x000fe200078ec0ff */
[----:B------:R-:W-:Y:S01]  /*13e0*/  IMAD.MOV R9, RZ, RZ, -R7 ;  /* 0x000000ffff097224 */ /* 0x000fe200078e0a07 */
[----:B------:R-:W-:Y:S01]  /*13f0*/  LOP3.LUT R8, R25, R8, RZ, 0xc0, !PT ;  /* 0x0000000819087212 */ /* 0x000fe200078ec0ff */
[----:B------:R-:W-:Y:S02]  /*1400*/  IMAD.MOV.U32 R6, RZ, RZ, 0x1 ;  /* 0x00000001ff067424 */ /* 0x000fe400078e00ff */
[----:B------:R-:W-:Y:S02]  /*1410*/  IMAD R15, R2, R7, R15 ;  /* 0x00000007020f7224 */ /* 0x000fe400078e020f */
[----:B----4-:R-:W-:-:S02]  /*1420*/  IMAD R2, R9, R26, R36 ;  /* 0x0000001a09027224 */ /* 0x010fc400078e0224 */
[----:B--2---:R-:W-:Y:S02]  /*1430*/  IMAD R19, R15, R29, R20 ;  /* 0x0000001d0f137224 */ /* 0x004fe400078e0214 */
[--C-:B------:R-:W-:Y:S01]  /*1440*/  IMAD R2, R2, R27, R8.reuse ;  /* 0x0000001b02027224 */ /* 0x100fe200078e0208 */
[----:B------:R-:W-:-:S04]  /*1450*/  PRMT R8, R6, 0x7610, R8 ;  /* 0x0000761006087816 */ /* 0x000fc80000000008 */
[----:B------:R-:W-:Y:S02]  /*1460*/  SEL R22, R2, R19, !P1 ;  /* 0x0000001302167207 */ /* 0x000fe40004800000 */
[----:B------:R-:W-:Y:S01]  /*1470*/  SEL R19, R19, R2, !P1 ;  /* 0x0000000213137207 */ /* 0x000fe20004800000 */
[----:B------:R-:W-:-:S07]  /*1480*/  IMAD.MOV.U32 R2, RZ, RZ, R30 ;  /* 0x000000ffff027224 */ /* 0x000fce00078e001e */
.L_x_13:
[----:B------:R-:W-:Y:S05]  /*1490*/  @!P3 BRA `(.L_x_16) ;  /* 0x00000000000cb947 */ /* 0x000fea0003800000 */
[----:B------:R-:W-:Y:S01]  /*14a0*/  UCGABAR_WAIT ;  /* 0x0000000000007dc7 */ /* 0x000fe20008000000 */
[----:B------:R-:W-:Y:S01]  /*14b0*/  CCTL.IVALL ;  /* 0x00000000ff00798f */ /* 0x000fe20002000000 */
[----:B------:R-:W-:Y:S05]  /*14c0*/  BRA `(.L_x_17) ;  /* 0x0000000000047947 */ /* 0x000fea0003800000 */
.L_x_16:
[----:B------:R-:W-:Y:S06]  /*14d0*/  BAR.SYNC.DEFER_BLOCKING 0x0 ;  /* 0x0000000000007b1d */ /* 0x000fec0000010000 */
.L_x_17:
[----:B------:R-:W-:Y:S05]  /*14e0*/  @!P2 BRA `(.L_x_18) ;  /* 0x000000380010a947 */ /* 0x000fea0003800000 */
[----:B------:R-:W-:-:S13]  /*14f0*/  ISETP.GT.U32.AND P0, PT, R35, 0x1, PT ;  /* 0x000000012300780c */ /* 0x000fda0003f04070 */
[----:B------:R-:W-:Y:S05]  /*1500*/  @P0 EXIT ;  /* 0x000000000000094d */ /* 0x000fea0003800000 */
.L_x_19:
[----:B------:R-:W-:-:S08]  /*1510*/  NOP ;  /* 0x0000000000007918 */ /* 0x000fd00000000000 */
[----:B------:R-:W1:Y:S02]  /*1520*/  USETMAXREG.TRY_ALLOC.CTAPOOL UP0, 0xe8 ;  /* 0x000000e8000079c8 */ /* 0x000e640008000600 */
[----:B-1----:R-:W-:-:S13]  /*1530*/  PLOP3.LUT P0, PT, PT, PT, UP0, 0x80, 0x0 ;  /* 0x000000000000781c */ /* 0x002fda0003f0f008 */
[----:B------:R-:W-:Y:S05]  /*1540*/  @!P0 BRA `(.L_x_19) ;  /* 0xfffffffc00f08947 */ /* 0x000fea000383ffff */
[----:B------:R-:W-:-:S13]  /*1550*/  LOP3.LUT P0, RZ, R8, 0xff, RZ, 0xc0, !PT ;  /* 0x000000ff08ff7812 */ /* 0x000fda000780c0ff */
[----:B------:R-:W-:Y:S05]  /*1560*/  @!P0 EXIT ;  /* 0x000000000000894d */ /* 0x000fea0003800000 */
[----:B------:R-:W1:Y:S01]  /*1570*/  S2UR UR4, SR_CgaCtaId ;  /* 0x00000000000479c3 */ /* 0x000e620000008800 */
[----:B--2---:R-:W-:Y:S01]  /*1580*/  VIADD R14, R14, 0xffffffff ;  /* 0xffffffff0e0e7836 */ /* 0x004fe20000000000 */
[CC--:B------:R-:W-:Y:S01]  /*1590*/  LEA.HI R4, R0.reuse, R3.reuse, RZ, 0x2 ;  /* 0x0000000300047211 */ /* 0x0c0fe200078f10ff */
[----:B------:R-:W-:Y:S01]  /*15a0*/  UMOV UR41, 0x400 ;  /* 0x0000040000297882 */ /* 0x000fe20000000000 */
[----:B------:R-:W-:Y:S01]  /*15b0*/  LEA.HI R0, R0, R3, RZ, 0x5 ;  /* 0x0000000300007211 */ /* 0x000fe200078f28ff */
[----:B------:R-:W-:Y:S01]  /*15c0*/  UISETP.LT.AND UP0, UPT, UR40, 0x1, UPT ;  /* 0x000000012800788c */ /* 0x000fe2000bf01270 */
[----:B------:R-:W-:Y:S01]  /*15d0*/  R2UR UR42, R14 ;  /* 0x000000000e2a72ca */ /* 0x000fe200000e0000 */
[----:B------:R-:W-:Y:S01]  /*15e0*/  ULDC UR6, c[0x0][0x284] ;  /* 0x0000a10000067ab9 */ /* 0x000fe20000000800 */
[--C-:B------:R-:W-:Y:S01]  /*15f0*/  SHF.R.S32.HI R60, RZ, 0x2, R4.reuse ;  /* 0x00000002ff3c7819 */ /* 0x100fe20000011404 */
[----:B------:R-:W-:Y:S01]  /*1600*/  USEL UR43, UR40, 0x1, UP0 ;  /* 0x00000001282b7887 */ /* 0x000fe20008000000 */
[----:B------:R-:W-:Y:S01]  /*1610*/  SHF.R.S32.HI R5, RZ, 0x1f, R4 ;  /* 0x0000001fff057819 */ /* 0x000fe20000011404 */
[----:B------:R-:W-:Y:S01]  /*1620*/  USHF.L.U32 UR46, UR40, 0x1, URZ ;  /* 0x00000001282e7899 */ /* 0x000fe2000800063f */
[----:B------:R-:W-:Y:S01]  /*1630*/  LOP3.LUT R4, R4, 0xfffffffc, RZ, 0xc0, !PT ;  /* 0xfffffffc04047812 */ /* 0x000fe200078ec0ff */
[----:B------:R-:W-:Y:S01]  /*1640*/  UIADD3 UR43, -UR43, UR40, URZ ;  /* 0x000000282b2b7290 */ /* 0x000fe2000fffe13f */
[----:B------:R-:W-:-:S02]  /*1650*/  LEA.HI R5, R5, R60, RZ, 0x3 ;  /* 0x0000003c05057211 */ /* 0x000fc400078f18ff */
[----:B------:R-:W-:Y:S01]  /*1660*/  ISETP.NE.AND P0, PT, R14, RZ, PT ;  /* 0x000000ff0e00720c */ /* 0x000fe20003f05270 */
[----:B---3--:R-:W-:Y:S01]  /*1670*/  IMAD.IADD R59, R3, 0x1, -R4 ;  /* 0x00000001033b7824 */ /* 0x008fe200078e0a04 */
[----:B------:R-:W-:Y:S01]  /*1680*/  LOP3.LUT R5, R5, 0xfffffff8, RZ, 0xc0, !PT ;  /* 0xfffffff805057812 */ /* 0x000fe200078ec0ff */
[----:B------:R-:W-:Y:S01]  /*1690*/  USHF.L.U32 UR42, UR42, 0x3, URZ ;  /* 0x000000032a2a7899 */ /* 0x000fe2000800063f */
[----:B------:R-:W-:Y:S02]  /*16a0*/  LOP3.LUT R72, R16, 0x1, RZ, 0xfc, !PT ;  /* 0x0000000110487812 */ /* 0x000fe400078efcff */
[----:B------:R-:W-:Y:S01]  /*16b0*/  SEL R73, RZ, 0x1, P0 ;  /* 0x00000001ff497807 */ /* 0x000fe20000000000 */
[----:B------:R-:W-:Y:S01]  /*16c0*/  IMAD.IADD R60, R60, 0x1, -R5 ;  /* 0x000000013c3c7824 */ /* 0x000fe200078e0a05 */
[----:B-1----:R-:W-:Y:S01]  /*16d0*/  ULEA UR41, UR4, UR41, 0x18 ;  /* 0x0000002904297291 */ /* 0x002fe2000f8ec03f */
[----:B------:R-:W-:Y:S01]  /*16e0*/  SHF.R.S32.HI R5, RZ, 0x5, R0 ;  /* 0x00000005ff057819 */ /* 0x000fe20000011400 */
[----:B------:R-:W-:-:S02]  /*16f0*/  IMAD.U32 R63, RZ, RZ, UR42 ;  /* 0x0000002aff3f7e24 */ /* 0x000fc4000f8e00ff */
[----:B------:R-:W-:Y:S01]  /*1700*/  UIADD3 UR47, UR41, 0xf0, URZ ;  /* 0x000000f0292f7890 */ /* 0x000fe2000fffe03f */
[--C-:B------:R-:W-:Y:S01]  /*1710*/  SHF.R.S32.HI R61, RZ, 0x1f, R60.reuse ;  /* 0x0000001fff3d7819 */ /* 0x100fe2000001143c */
[----:B------:R-:W-:Y:S01]  /*1720*/  UIADD3 UR4, UR41, 0x200, URZ ;  /* 0x0000020029047890 */ /* 0x000fe2000fffe03f */
[--C-:B------:R-:W-:Y:S01]  /*1730*/  IMAD R66, R5, -0x10, -R60.reuse ;  /* 0xfffffff005427824 */ /* 0x100fe200078e0a3c */
[----:B------:R-:W-:Y:S01]  /*1740*/  UIADD3 UR5, UR41, 0x1c200, URZ ;  /* 0x0001c20029057890 */ /* 0x000fe2000fffe03f */
[----:B------:R-:W-:Y:S01]  /*1750*/  LOP3.LUT R65, R63, 0x8, RZ, 0xc0, !PT ;  /* 0x000000083f417812 */ /* 0x000fe200078ec0ff */
[----:B------:R-:W-:Y:S01]  /*1760*/  USHF.R.U32.HI UR4, URZ, 0x4, UR4 ;  /* 0x000000043f047899 */ /* 0x000fe20008011604 */
[----:B------:R-:W-:Y:S01]  /*1770*/  IMAD.U32 R62, RZ, RZ, UR47 ;  /* 0x0000002fff3e7e24 */ /* 0x000fe2000f8e00ff */
[----:B------:R-:W-:Y:S01]  /*1780*/  USHF.R.U32.HI UR5, URZ, 0x4, UR5 ;  /* 0x000000043f057899 */ /* 0x000fe20008011605 */
[----:B------:R-:W-:Y:S01]  /*1790*/  IMAD.WIDE R60, R5, 0x10, R60 ;  /* 0x00000010053c7825 */ /* 0x000fe200078e023c */
[----:B------:R-:W-:Y:S01]  /*17a0*/  ULOP3.LUT UR4, UR4, 0x3fff, URZ, 0xc0, !UPT ;  /* 0x00003fff04047892 */ /* 0x000fe2000f8ec03f */
[----:B------:R-:W-:Y:S01]  /*17b0*/  LOP3.LUT R63, R63, 0x8, RZ, 0xc, !PT ;  /* 0x000000083f3f7812 */ /* 0x000fe200078e0cff */
[----:B------:R-:W-:Y:S01]  /*17c0*/  ULOP3.LUT UR5, UR5, 0x3fff, URZ, 0xc0, !UPT ;  /* 0x00003fff05057892 */ /* 0x000fe2000f8ec03f */
[----:B------:R-:W-:Y:S01]  /*17d0*/  VIADD R64, R62, UR42 ;  /* 0x0000002a3e407c36 */ /* 0x000fe20008000000 */
[----:B------:R-:W-:Y:S01]  /*17e0*/  LOP3.LUT R65, R65, 0x18, RZ, 0x3c, !PT ;  /* 0x0000001841417812 */ /* 0x000fe200078e3cff */
[----:B------:R-:W-:Y:S01]  /*17f0*/  VIADD R66, R66, UR6 ;  /* 0x0000000642427c36 */ /* 0x000fe20008000000 */
[----:B------:R-:W-:-:S02]  /*1800*/  ULOP3.LUT UR44, UR4, 0x10000, URZ, 0xfc, !UPT ;  /* 0x00010000042c7892 */ /* 0x000fc4000f8efc3f */
[----:B------:R-:W-:-:S12]  /*1810*/  ULOP3.LUT UR45, UR5, 0x10000, URZ, 0xfc, !UPT ;  /* 0x00010000052d7892 */ /* 0x000fd8000f8efc3f */
.L_x_105:
[----:B------:R-:W-:Y:S01]  /*1820*/  SHF.L.U32 R3, R73, 0x1f, RZ ;  /* 0x0000001f49037819 */ /* 0x000fe200000006ff */
[----:B------:R-:W-:Y:S02]  /*1830*/  ULDC UR4, c[0x0][0x28c] ;  /* 0x0000a30000047ab9 */ /* 0x000fe40000000800 */
[----:B------:R-:W-:Y:S01]  /*1840*/  ISETP.LT.AND P1, PT, RZ, UR4, PT ;  /* 0x00000004ff007c0c */ /* 0x000fe2000bf21270 */
[----:B-1----:R-:W1:Y:S02]  /*1850*/  SYNCS.PHASECHK.TRANS64.TRYWAIT P0, [R62+UR42], R3 ;  /* 0x000000033e0075a7 */ /* 0x002e64000800016a */
[----:B-1-34-:R-:W-:Y:S10]  /*1860*/  @!P0 BRA `(.L_x_20) ;  /* 0x0000004800b08947 */ /* 0x01aff40003800000 */
.L_x_137:
[----:B------:R-:W-:Y:S05]  /*1870*/  @P1 BRA `(.L_x_21) ;  /* 0x0000000000401947 */ /* 0x000fea0003800000 */
[----:B------:R-:W-:Y:S01]  /*1880*/  MOV R0, 0x0 ;  /* 0x0000000000007802 */ /* 0x000fe20000000f00 */
[----:B------:R-:W-:Y:S01]  /*1890*/  ULDC.64 UR4, c[0x4][0x68] ;  /* 0x01001a0000047ab9 */ /* 0x000fe20000000a00 */
[----:B------:R-:W-:Y:S01]  /*18a0*/  ULDC.64 UR6, c[0x4][0x8] ;  /* 0x0100020000067ab9 */ /* 0x000fe20000000a00 */
[----:B------:R-:W-:Y:S01]  /*18b0*/  IMAD.U32 R4, RZ, RZ, UR4 ;  /* 0x00000004ff047e24 */ /* 0x000fe2000f8e00ff */
[----:B------:R2:W3:Y:S01]  /*18c0*/  LDC.64 R14, c[0x4][R0] ;  /* 0x01000000000e7b82 */ /* 0x0004e20000000a00 */
[----:B------:R-:W-:Y:S01]  /*18d0*/  IMAD.U32 R5, RZ, RZ, UR5 ;  /* 0x00000005ff057e24 */ /* 0x000fe2000f8e00ff */
[----:B------:R-:W-:Y:S01]  /*18e0*/  ULDC.64 UR4, c[0x4][0x70] ;  /* 0x01001c0000047ab9 */ /* 0x000fe20000000a00 */
[----:B------:R-:W-:Y:S02]  /*18f0*/  IMAD.U32 R10, RZ, RZ, UR6 ;  /* 0x00000006ff0a7e24 */ /* 0x000fe4000f8e00ff */
[----:B------:R-:W-:Y:S02]  /*1900*/  IMAD.U32 R6, RZ, RZ, UR4 ;  /* 0x00000004ff067e24 */ /* 0x000fe4000f8e00ff */
[----:B------:R-:W-:-:S02]  /*1910*/  IMAD.U32 R7, RZ, RZ, UR5 ;  /* 0x00000005ff077e24 */ /* 0x000fc4000f8e00ff */
[----:B------:R-:W-:Y:S02]  /*1920*/  IMAD.U32 R11, RZ, RZ, UR7 ;  /* 0x00000007ff0b7e24 */ /* 0x000fe4000f8e00ff */
[----:B------:R-:W-:Y:S02]  /*1930*/  IMAD.MOV.U32 R8, RZ, RZ, 0x1e1 ;  /* 0x000001e1ff087424 */ /* 0x000fe400078e00ff */
[----:B0-----:R-:W-:Y:S02]  /*1940*/  IMAD.MOV.U32 R12, RZ, RZ, 0x1 ;  /* 0x00000001ff0c7424 */ /* 0x001fe400078e00ff */
[----:B--2---:R-:W-:-:S07]  /*1950*/  IMAD.MOV.U32 R13, RZ, RZ, RZ ;  /* 0x000000ffff0d7224 */ /* 0x004fce00078e00ff */
[----:B------:R-:W-:-:S07]  /*1960*/  LEPC R20, `(.L_x_21) ;  /* 0x000000001014794e */ /* 0x000fce0000000000 */
[----:B-1-3-5:R-:W-:Y:S05]  /*1970*/  CALL.ABS.NOINC R14 ;  /* 0x000000000e007343 */ /* 0x02afea0003c00000 */
.L_x_21:
[----:B------:R-:W-:-:S13]  /*1980*/  ISETP.NE.AND P0, PT, R72, 0x3, PT ;  /* 0x000000034800780c */ /* 0x000fda0003f05270 */
[----:B------:R-:W-:Y:S05]  /*1990*/  @!P0 BRA `(.L_x_22) ;  /* 0x0000000000048947 */ /* 0x000fea0003800000 */
[----:B------:R-:W-:Y:S01]  /*19a0*/  BPT.TRAP 0x1 ;  /* 0x000000040000795c */ /* 0x000fe20000300000 */
.L_x_22:
[----:B-1----:R-:W-:Y:S02]  /*19b0*/  IMAD.U32 R3, RZ, RZ, UR38 ;  /* 0x00000026ff037e24 */ /* 0x002fe4000f8e00ff */
[----:B------:R-:W-:-:S03]  /*19c0*/  IMAD.U32 R0, RZ, RZ, UR39 ;  /* 0x00000027ff007e24 */ /* 0x000fc6000f8e00ff */
[----:B------:R-:W-:Y:S02]  /*19d0*/  LEA R3, R3, UR41, 0x3 ;  /* 0x0000002903037c11 */ /* 0x000fe4000f8e18ff */
[----:B------:R-:W-:-:S04]  /*19e0*/  SHF.L.U32 R0, R0, 0x1f, RZ ;  /* 0x0000001f00007819 */ /* 0x000fc800000006ff */
[----:B------:R1:W2:Y:S01]  /*19f0*/  SYNCS.PHASECHK.TRANS64.TRYWAIT P1, [R3+URZ], R0 ;  /* 0x00000000030075a7 */ /* 0x0002a2000802017f */
[----:B------:R-:W-:Y:S05]  /*1a00*/  @!P0 BRA `(.L_x_23) ;  /* 0x0000000000048947 */ /* 0x000fea0003800000 */
[----:B------:R-:W-:Y:S01]  /*1a10*/  BPT.TRAP 0x1 ;  /* 0x000000040000795c */ /* 0x000fe20000300000 */
.L_x_23:
[----:B--2---:R-:W-:Y:S05]  /*1a20*/  @P1 BRA `(.L_x_24) ;  /* 0x0000000000081947 */ /* 0x004fea0003800000 */
[----:B------:R-:W2:Y:S02]  /*1a30*/  SYNCS.PHASECHK.TRANS64.TRYWAIT P1, [R3+URZ], R0 ;  /* 0x00000000030075a7 */ /* 0x000ea4000802017f */
[----:B--2---:R-:W-:Y:S05]  /*1a40*/  @!P1 BRA `(.L_x_25) ;  /* 0x00000048004c9947 */ /* 0x004fea0003800000 */
.L_x_24:
[----:B------:R-:W-:Y:S05]  /*1a50*/  WARPSYNC.ALL ;  /* 0x0000000000007948 */ /* 0x000fea0003800000 */
[----:B------:R-:W-:Y:S01]  /*1a60*/  ULEA UR8, UR38, UR44, 0x9 ;  /* 0x0000002c26087291 */ /* 0x000fe2000f8e483f */
[----:B------:R-:W-:Y:S01]  /*1a70*/  WARPGROUP.ARRIVE ;  /* 0x00000000000079c5 */ /* 0x000fe20000000000 */
[----:B------:R-:W-:Y:S01]  /*1a80*/  ULEA UR9, UR38, UR45, 0x9 ;  /* 0x0000002d26097291 */ /* 0x000fe2000f8e483f */
[----:B-12---:R-:W-:Y:S01]  /*1a90*/  IMAD.U32 R0, RZ, RZ, UR43 ;  /* 0x0000002bff007e24 */ /* 0x006fe2000f8e00ff */
[----:B------:R-:W-:Y:S01]  /*1aa0*/  UMOV UR5, 0x40000040 ;  /* 0x4000004000057882 */ /* 0x000fe20000000000 */
[----:B------:R-:W-:-:S02]  /*1ab0*/  UMOV UR7, 0x40000040 ;  /* 0x4000004000077882 */ /* 0x000fc40000000000 */
[----:B------:R-:W-:Y:S01]  /*1ac0*/  UMOV UR4, UR8 ;  /* 0x0000000800047c82 */ /* 0x000fe20008000000 */
[----:B------:R-:W-:Y:S01]  /*1ad0*/  ISETP.GE.AND P1, PT, R0, 0x1, PT ;  /* 0x000000010000780c */ /* 0x000fe20003f26270 */
[----:B------:R-:W-:Y:S02]  /*1ae0*/  UMOV UR6, UR9 ;  /* 0x0000000900067c82 */ /* 0x000fe40008000000 */
[----:B------:R-:W-:Y:S01]  /*1af0*/  HGMMA.64x64x16.F32 R24, gdesc[UR4], RZ, !UPT, gsb0 ;  /* 0x00e00000041879f0 */ /* 0x000fe2000c0008ff */
[----:B------:R-:W-:Y:S02]  /*1b00*/  UIADD3 UR4, UR8, 0x2, URZ ;  /* 0x0000000208047890 */ /* 0x000fe4000fffe03f */
[----:B------:R-:W-:Y:S01]  /*1b10*/  UIADD3 UR6, UR9, 0x2, URZ ;  /* 0x0000000209067890 */ /* 0x000fe2000fffe03f */
[----:B------:R-:W-:Y:S01]  /*1b20*/  UMOV UR5, 0x40000040 ;  /* 0x4000004000057882 */ /* 0x000fe20000000000 */
[----:B------:R-:W-:Y:S01]  /*1b30*/  UMOV UR7, 0x40000040 ;  /* 0x4000004000077882 */ /* 0x000fe20000000000 */
[----:B------:R-:W-:-:S02]  /*1b40*/  WARPGROUP.DEPBAR.LE gsb0, 0x0 ;  /* 0x00008000000079c5 */ /* 0x000fc40000010000 */
[----:B------:R-:W-:-:S06]  /*1b50*/  WARPGROUP.ARRIVE ;  /* 0x00000000000079c5 */ /* 0x000fcc0000000000 */
[----:B------:R-:W-:Y:S01]  /*1b60*/  HGMMA.64x64x16.F32 R24, gdesc[UR4], R24, gsb0 ;  /* 0x00e00000041879f0 */ /* 0x000fe20008000818 */
[----:B------:R-:W-:Y:S02]  /*1b70*/  UIADD3 UR4, UR8, 0x4, URZ ;  /* 0x0000000408047890 */ /* 0x000fe4000fffe03f */
[----:B------:R-:W-:Y:S01]  /*1b80*/  UIADD3 UR6, UR9, 0x4, URZ ;  /* 0x0000000409067890 */ /* 0x000fe2000fffe03f */
[----:B------:R-:W-:Y:S01]  /*1b90*/  UMOV UR5, 0x40000040 ;  /* 0x4000004000057882 */ /* 0x000fe20000000000 */
[----:B------:R-:W-:Y:S01]  /*1ba0*/  UMOV UR7, 0x40000040 ;  /* 0x4000004000077882 */ /* 0x000fe20000000000 */
[----:B------:R-:W-:Y:S02]  /*1bb0*/  WARPGROUP.DEPBAR.LE gsb0, 0x0 ;  /* 0x00008000000079c5 */ /* 0x000fe40000010000 */
        /* <DEDUP_REMOVED lines=8> */
[----:B------:R-:W-:Y:S03]  /*1c40*/  HGMMA.64x64x16.F32 R24, gdesc[UR4], R24, gsb0 ;  /* 0x00e00000041879f0 */ /* 0x000fe60008000818 */
[----:B------:R-:W-:Y:S02]  /*1c50*/  WARPGROUP.DEPBAR.LE gsb0, 0x0 ;  /* 0x00008000000079c5 */ /* 0x000fe40000010000 */
[----:B------:R-:W-:Y:S05]  /*1c60*/  @!P1 BRA `(.L_x_26) ;  /* 0x0000000400149947 */ /* 0x000fea0003800000 */
[----:B------:R-:W-:Y:S01]  /*1c70*/  UIADD3 UR4, UR38, 0x1, URZ ;  /* 0x0000000126047890 */ /* 0x000fe2000fffe03f */
[----:B------:R-:W-:Y:S02]  /*1c80*/  IMAD.U32 R0, RZ, RZ, UR43 ;  /* 0x0000002bff007e24 */ /* 0x000fe4000f8e00ff */
[----:B------:R-:W-:Y:S01]  /*1c90*/  IMAD.U32 R3, RZ, RZ, UR38 ;  /* 0x00000026ff037e24 */ /* 0x000fe2000f8e00ff */
[----:B------:R-:W-:-:S04]  /*1ca0*/  UISETP.NE.AND UP0, UPT, UR4, 0xe, UPT ;  /* 0x0000000e0400788c */ /* 0x000fc8000bf05270 */
[----:B------:R-:W-:Y:S02]  /*1cb0*/  USEL UR5, URZ, 0x1, UP0 ;  /* 0x000000013f057887 */ /* 0x000fe40008000000 */
[----:B------:R-:W-:Y:S02]  /*1cc0*/  USEL UR8, UR4, URZ, UP0 ;  /* 0x0000003f04087287 */ /* 0x000fe40008000000 */
[----:B------:R-:W-:-:S06]  /*1cd0*/  ULOP3.LUT UR5, UR39, UR5, URZ, 0x3c, !UPT ;  /* 0x0000000527057292 */ /* 0x000fcc000f8e3c3f */
[----:B------:R-:W-:-:S07]  /*1ce0*/  IMAD.U32 R6, RZ, RZ, UR5 ;  /* 0x00000005ff067e24 */ /* 0x000fce000f8e00ff */
.L_x_33:
[----:B------:R-:W-:Y:S05]  /*1cf0*/  @!P0 BRA `(.L_x_27) ;  /* 0x0000000000048947 */ /* 0x000fea0003800000 */
[----:B------:R-:W-:Y:S01]  /*1d00*/  BPT.TRAP 0x1 ;  /* 0x000000040000795c */ /* 0x000fe20000300000 */
.L_x_27:
[----:B------:R-:W-:Y:S01]  /*1d10*/  ULEA UR4, UR8, UR41, 0x3 ;  /* 0x0000002908047291 */ /* 0x000fe2000f8e183f */
[----:B------:R-:W-:-:S08]  /*1d20*/  SHF.L.U32 R4, R6, 0x1f, RZ ;  /* 0x0000001f06047819 */ /* 0x000fd000000006ff */
[----:B------:R1:W2:Y:S01]  /*1d30*/  SYNCS.PHASECHK.TRANS64.TRYWAIT P1, [UR4], R4 ;  /* 0x00000004ff0075a7 */ /* 0x0002a20008020144 */
[----:B------:R-:W-:Y:S05]  /*1d40*/  @!P0 BRA `(.L_x_28) ;  /* 0x0000000000048947 */ /* 0x000fea0003800000 */
[----:B------:R-:W-:Y:S01]  /*1d50*/  BPT.TRAP 0x1 ;  /* 0x000000040000795c */ /* 0x000fe20000300000 */
.L_x_28:
[----:B--2---:R-:W-:Y:S05]  /*1d60*/  @P1 BRA `(.L_x_29) ;  /* 0x0000000000081947 */ /* 0x004fea0003800000 */
[----:B------:R-:W2:Y:S02]  /*1d70*/  SYNCS.PHASECHK.TRANS64.TRYWAIT P1, [UR4], R4 ;  /* 0x00000004ff0075a7 */ /* 0x000ea40008020144 */
[----:B--2---:R-:W-:Y:S05]  /*1d80*/  @!P1 BRA `(.L_x_30) ;  /* 0x0000004400909947 */ /* 0x004fea0003800000 */
.L_x_29:
[----:B------:R-:W-:Y:S01]  /*1d90*/  ULEA UR9, UR8, UR44, 0x9 ;  /* 0x0000002c08097291 */ /* 0x000fe2000f8e483f */
[----:B------:R-:W-:Y:S01]  /*1da0*/  WARPGROUP.ARRIVE ;  /* 0x00000000000079c5 */ /* 0x000fe20000000000 */
[----:B------:R-:W-:Y:S01]  /*1db0*/  ULEA UR10, UR8, UR45, 0x9 ;  /* 0x0000002d080a7291 */ /* 0x000fe2000f8e483f */
[----:B------:R-:W-:Y:S01]  /*1dc0*/  UMOV UR5, 0x40000040 ;  /* 0x4000004000057882 */ /* 0x000fe20000000000 */
[----:B------:R-:W-:-:S03]  /*1dd0*/  UMOV UR7, 0x40000040 ;  /* 0x4000004000077882 */ /* 0x000fc60000000000 */
[----:B------:R-:W-:Y:S02]  /*1de0*/  UMOV UR4, UR9 ;  /* 0x0000000900047c82 */ /* 0x000fe40008000000 */
[----:B------:R-:W-:Y:S02]  /*1df0*/  UMOV UR6, UR10 ;  /* 0x0000000a00067c82 */ /* 0x000fe40008000000 */
[----:B------:R-:W-:Y:S01]  /*1e00*/  HGMMA.64x64x16.F32 R24, gdesc[UR4], R24, gsb0 ;  /* 0x00e00000041879f0 */ /* 0x000fe20008000818 */
        /* <DEDUP_REMOVED lines=23> */
[----:B------:R-:W-:Y:S01]  /*1f80*/  BPT.TRAP 0x1 ;  /* 0x000000040000795c */ /* 0x000fe20000300000 */
.L_x_31:
[----:B------:R-:W-:-:S13]  /*1f90*/  ISETP.NE.AND P1, PT, R67, RZ, PT ;  /* 0x000000ff4300720c */ /* 0x000fda0003f25270 */
[----:B-12---:R-:W-:-:S05]  /*1fa0*/  @P1 LEA R4, R3, UR41, 0x3 ;  /* 0x0000002903041c11 */ /* 0x006fca000f8e18ff */
[----:B------:R-:W-:-:S05]  /*1fb0*/  @P1 VIADD R5, R4, 0x70 ;  /* 0x0000007004051836 */ /* 0x000fca0000000000 */
[----:B------:R-:W-:-:S04]  /*1fc0*/  @P1 PRMT R5, R56, 0x654, R5 ;  /* 0x0000065438051816 */ /* 0x000fc80000000005 */
[----:B------:R1:W-:Y:S01]  /*1fd0*/  @P1 SYNCS.ARRIVE.TRANS64.RED.A1T0 RZ, [R5+URZ], RZ ;  /* 0x000000ff05ff19a7 */ /* 0x0003e2000810043f */
[----:B------:R-:W-:-:S13]  /*1fe0*/  ISETP.GT.U32.AND P1, PT, R16, 0x1, PT ;  /* 0x000000011000780c */ /* 0x000fda0003f24070 */
[----:B-1----:R-:W-:Y:S05]  /*1ff0*/  @P1 BRA `(.L_x_32) ;  /* 0x0000000000041947 */ /* 0x002fea0003800000 */
[----:B------:R-:W-:Y:S01]  /*2000*/  BPT.TRAP 0x1 ;  /* 0x000000040000795c */ /* 0x000fe20000300000 */
.L_x_32:
[----:B------:R-:W-:Y:S01]  /*2010*/  UIADD3 UR8, UR8, 0x1, URZ ;  /* 0x0000000108087890 */ /* 0x000fe2000fffe03f */
[C---:B------:R-:W-:Y:S01]  /*2020*/  ISETP.GT.AND P2, PT, R0.reuse, 0x1, PT ;  /* 0x000000010000780c */ /* 0x040fe20003f44270 */
[----:B------:R-:W-:Y:S02]  /*2030*/  VIADD R3, R3, 0x1 ;  /* 0x0000000103037836 */ /* 0x000fe40000000000 */
[----:B------:R-:W-:Y:S01]  /*2040*/  UISETP.NE.AND UP0, UPT, UR8, 0xe, UPT ;  /* 0x0000000e0800788c */ /* 0x000fe2000bf05270 */
[----:B------:R-:W-:Y:S02]  /*2050*/  VIADD R0, R0, 0xffffffff ;  /* 0xffffffff00007836 */ /* 0x000fe40000000000 */
[C---:B------:R-:W-:Y:S01]  /*2060*/  ISETP.NE.AND P1, PT, R3.reuse, 0xe, PT ;  /* 0x0000000e0300780c */ /* 0x040fe20003f25270 */
[----:B------:R-:W-:Y:S02]  /*2070*/  USEL UR4, URZ, 0x1, UP0 ;  /* 0x000000013f047887 */ /* 0x000fe40008000000 */
[----:B------:R-:W-:Y:S01]  /*2080*/  USEL UR8, UR8, URZ, UP0 ;  /* 0x0000003f08087287 */ /* 0x000fe20008000000 */
[----:B------:R-:W-:-:S03]  /*2090*/  SEL R3, R3, RZ, P1 ;  /* 0x000000ff03037207 */ /* 0x000fc60000800000 */
[----:B------:R-:W-:Y:S01]  /*20a0*/  LOP3.LUT R6, R6, UR4, RZ, 0x3c, !PT ;  /* 0x0000000406067c12 */ /* 0x000fe2000f8e3cff */
[----:B------:R-:W-:Y:S07]  /*20b0*/  @P2 BRA `(.L_x_33) ;  /* 0xfffffffc000c2947 */ /* 0x000fee000383ffff */
.L_x_26:
[----:B------:R-:W1:Y:S01]  /*20c0*/  LDC R0, c[0x0][0x28c] ;  /* 0x0000a300ff007b82 */ /* 0x000e620000000800 */
[----:B------:R2:W-:Y:S01]  /*20d0*/  SYNCS.ARRIVE.TRANS64.A1T0 RZ, [R63+UR47], RZ ;  /* 0x000000ff3fff79a7 */ /* 0x0005e2000810002f */
[----:B-1----:R-:W-:-:S13]  /*20e0*/  ISETP.GE.AND P1, PT, R0, 0x1, PT ;  /* 0x000000010000780c */ /* 0x002fda0003f26270 */
[----:B--2---:R-:W-:Y:S05]  /*20f0*/  @!P1 BRA `(.L_x_34) ;  /* 0x00000000004c9947 */ /* 0x004fea0003800000 */
[----:B------:R-:W-:Y:S05]  /*2100*/  @!P0 BRA `(.L_x_35) ;  /* 0x0000000000048947 */ /* 0x000fea0003800000 */
[----:B------:R-:W-:Y:S01]  /*2110*/  BPT.TRAP 0x1 ;  /* 0x000000040000795c */ /* 0x000fe20000300000 */
.L_x_35:
[----:B------:R-:W-:Y:S01]  /*2120*/  ISETP.NE.AND P1, PT, R67, RZ, PT ;  /* 0x000000ff4300720c */ /* 0x000fe20003f25270 */
[----:B------:R-:W-:Y:S01]  /*2130*/  BSSY B0, `(.L_x_36) ;  /* 0x000000d000007945 */ /* 0x000fe20003800000 */
[----:B------:R-:W-:-:S11]  /*2140*/  ISETP.GT.U32.AND P0, PT, R16, 0x1, PT ;  /* 0x000000011000780c */ /* 0x000fd60003f04070 */
[----:B------:R-:W-:Y:S05]  /*2150*/  @!P1 BRA `(.L_x_37) ;  /* 0x0000000000289947 */ /* 0x000fea0003800000 */
[----:B------:R-:W-:-:S04]  /*2160*/  UIADD3 UR6, UR43, UR38, URZ ;  /* 0x000000262b067290 */ /* 0x000fc8000fffe03f */
[----:B------:R-:W-:-:S04]  /*2170*/  USHF.R.U32.HI UR4, URZ, 0x1, UR6 ;  /* 0x000000013f047899 */ /* 0x000fc80008011606 */
[----:B------:R-:W-:-:S04]  /*2180*/  UIMAD.WIDE.U32 UR4, UR4, -0x6db6db6d, URZ ;  /* 0x92492493040478a5 */ /* 0x000fc8000f8e003f */
[----:B------:R-:W-:-:S04]  /*2190*/  USHF.R.U32.HI UR4, URZ, 0x2, UR5 ;  /* 0x000000023f047899 */ /* 0x000fc80008011605 */
[----:B------:R-:W-:-:S04]  /*21a0*/  UIMAD UR6, UR4, -0xe, UR6 ;  /* 0xfffffff2040678a4 */ /* 0x000fc8000f8e0206 */
[----:B------:R-:W-:-:S04]  /*21b0*/  ULEA UR6, UR6, UR41, 0x3 ;  /* 0x0000002906067291 */ /* 0x000fc8000f8e183f */
[----:B------:R-:W-:-:S06]  /*21c0*/  UIADD3 UR6, UR6, 0x70, URZ ;  /* 0x0000007006067890 */ /* 0x000fcc000fffe03f */
[----:B------:R-:W-:-:S05]  /*21d0*/  IMAD.U32 R3, RZ, RZ, UR6 ;  /* 0x00000006ff037e24 */ /* 0x000fca000f8e00ff */
[----:B------:R-:W-:-:S04]  /*21e0*/  PRMT R0, R56, 0x654, R3 ;  /* 0x0000065438007816 */ /* 0x000fc80000000003 */
[----:B------:R1:W-:Y:S03]  /*21f0*/  SYNCS.ARRIVE.TRANS64.RED.A1T0 RZ, [R0+URZ], RZ ;  /* 0x000000ff00ff79a7 */ /* 0x0003e6000810043f */
.L_x_37:
[----:B------:R-:W-:Y:S05]  /*2200*/  BSYNC B0 ;  /* 0x0000000000007941 */ /* 0x000fea0003800000 */
.L_x_36:
[----:B------:R-:W-:Y:S05]  /*2210*/  @P0 BRA `(.L_x_34) ;  /* 0x0000000000040947 */ /* 0x000fea0003800000 */
[----:B------:R-:W-:Y:S01]  /*2220*/  BPT.TRAP 0x1 ;  /* 0x000000040000795c */ /* 0x000fe20000300000 */
.L_x_34:
[----:B------:R-:W-:Y:S01]  /*2230*/  SHF.L.U32 R3, R73, 0x1f, RZ ;  /* 0x0000001f49037819 */ /* 0x000fe200000006ff */
[----:B------:R-:W-:Y:S01]  /*2240*/  UIADD3 UR38, UR46, UR38, URZ ;  /* 0x000000262e267290 */ /* 0x000fe2000fffe03f */
[----:B-1----:R-:W1:Y:S01]  /*2250*/  LDC R0, c[0x0][0x288] ;  /* 0x0000a200ff007b82 */ /* 0x002e620000000800 */
[----:B------:R-:W-:Y:S01]  /*2260*/  UISETP.GE.U32.AND UP1, UPT, UR46, 0xe, UPT ;  /* 0x0000000e2e00788c */ /* 0x000fe2000bf26070 */
[----:B------:R-:W-:Y:S01]  /*2270*/  IMAD.SHL.U32 R8, R59, 0x2, RZ ;  /* 0x000000023b087824 */ /* 0x000fe200078e00ff */
[----:B------:R-:W-:Y:S02]  /*2280*/  UISETP.GT.U32.AND UP0, UPT, UR38, 0xd, UPT ;  /* 0x0000000d2600788c */ /* 0x000fe4000bf04070 */
[----:B------:R-:W-:Y:S02]  /*2290*/  USHF.R.U32.HI UR4, URZ, 0x1, UR38 ;  /* 0x000000013f047899 */ /* 0x000fe40008011626 */
[----:B------:R-:W-:Y:S01]  /*22a0*/  UISETP.LT.U32.AND UP0, UPT, UR46, 0xe, UP0 ;  /* 0x0000000e2e00788c */ /* 0x000fe20008701070 */
[----:B------:R-:W2:Y:S01]  /*22b0*/  SYNCS.PHASECHK.TRANS64.TRYWAIT P0, [R62+UR42+0x10], R3 ;  /* 0x000010033e0075a7 */ /* 0x000ea2000800016a */
[----:B------:R-:W-:Y:S01]  /*22c0*/  UIMAD.WIDE.U32 UR4, UR4, -0x6db6db6d, URZ ;  /* 0x92492493040478a5 */ /* 0x000fe2000f8e003f */
[----:B------:R-:W-:Y:S01]  /*22d0*/  SHF.R.S32.HI R9, RZ, 0x1f, R8 ;  /* 0x0000001fff097819 */ /* 0x000fe20000011408 */
[----:B------:R-:W-:-:S02]  /*22e0*/  USEL UR6, URZ, 0x1, !UP0 ;  /* 0x000000013f067887 */ /* 0x000fc4000c000000 */
[----:B------:R-:W-:Y:S02]  /*22f0*/  USHF.R.U32.HI UR4, URZ, 0x2, UR5 ;  /* 0x000000023f047899 */ /* 0x000fe40008011605 */
[----:B------:R-:W-:Y:S02]  /*2300*/  ULOP3.LUT UR39, UR39, UR6, URZ, 0x3c, !UPT ;  /* 0x0000000627277292 */ /* 0x000fe4000f8e3c3f */
[----:B------:R-:W-:Y:S02]  /*2310*/  UIMAD UR38, UR4, -0xe, UR38 ;  /* 0xfffffff2042678a4 */ /* 0x000fe4000f8e0226 */
[----:B------:R-:W-:Y:S01]  /*2320*/  @UP1 ULOP3.LUT UR39, UR39, 0x1, UR4, 0x78, !UPT ;  /* 0x0000000127271892 */ /* 0x000fe2000f8e7804 */
[----:B-12---:R-:W-:Y:S11]  /*2330*/  @!P0 BRA `(.L_x_38) ;  /* 0x00000040003c8947 */ /* 0x006ff60003800000 */
.L_x_138:
[----:B------:R-:W-:Y:S01]  /*2340*/  IMAD.SHL.U32 R7, R19, 0x40, RZ ;  /* 0x0000004013077824 */ /* 0x000fe200078e00ff */
[----:B------:R-:W-:Y:S01]  /*2350*/  ULDC UR6, c[0x0][0x284] ;  /* 0x0000a10000067ab9 */ /* 0x000fe20000000800 */
[----:B------:R-:W-:Y:S01]  /*2360*/  IMAD.SHL.U32 R14, R22, 0x40, RZ ;  /* 0x00000040160e7824 */ /* 0x000fe200078e00ff */
[----:B------:R-:W-:Y:S01]  /*2370*/  SHF.R.S32.HI R11, RZ, 0x1f, R2 ;  /* 0x0000001fff0b7819 */ /* 0x000fe20000011402 */
[----:B------:R-:W-:Y:S01]  /*2380*/  ULDC.64 UR4, c[0x0][0x5d0] ;  /* 0x0001740000047ab9 */ /* 0x000fe20000000a00 */
[----:B------:R-:W-:Y:S01]  /*2390*/  ISETP.GE.AND P0, PT, R7, UR6, PT ;  /* 0x0000000607007c0c */ /* 0x000fe2000bf06270 */
[----:B------:R-:W-:Y:S01]  /*23a0*/  IMAD.WIDE.U32 R4, R2, UR4, R8 ;  /* 0x0000000402047c25 */ /* 0x000fe2000f8e0008 */
[----:B------:R-:W-:Y:S02]  /*23b0*/  SHF.R.S32.HI R15, RZ, 0x1f, R14 ;  /* 0x0000001fff0f7819 */ /* 0x000fe4000001140e */
[C---:B------:R-:W-:Y:S01]  /*23c0*/  ISETP.GE.OR P0, PT, R14.reuse, R0, P0 ;  /* 0x000000000e00720c */ /* 0x040fe20000706670 */
[----:B-1----:R-:W-:Y:S01]  /*23d0*/  IMAD R3, R11, UR4, RZ ;  /* 0x000000040b037c24 */ /* 0x002fe2000f8e02ff */
[----:B------:R-:W-:-:S03]  /*23e0*/  IADD3 R4, P1, R14, R4, RZ ;  /* 0x000000040e047210 */ /* 0x000fc60007f3e0ff */
[----:B------:R-:W-:-:S05]  /*23f0*/  IMAD R3, R2, UR5, R3 ;  /* 0x0000000502037c24 */ /* 0x000fca000f8e0203 */
[----:B------:R-:W-:-:S03]  /*2400*/  IADD3.X R5, R15, R5, R3, P1, !PT ;  /* 0x000000050f057210 */ /* 0x000fc60000ffe403 */
[----:B------:R-:W-:Y:S05]  /*2410*/  @P0 BRA `(.L_x_39) ;  /* 0x0000002000940947 */ /* 0x000fea0003800000 */
[----:B------:R-:W1:Y:S01]  /*2420*/  LDC.64 R76, c[0x0][0x5c8] ;  /* 0x00017200ff4c7b82 */ /* 0x000e620000000a00 */
[----:B-----5:R-:W-:Y:S01]  /*2430*/  FSETP.NEU.AND P1, PT, R58, RZ, PT ;  /* 0x000000ff3a00720b */ /* 0x020fe20003f2d000 */
[----:B------:R-:W-:Y:S01]  /*2440*/  IMAD R3, R59, -0x2, R0 ;  /* 0xfffffffe3b037824 */ /* 0x000fe200078e0200 */
[----:B------:R-:W-:Y:S01]  /*2450*/  BSSY B0, `(.L_x_39) ;  /* 0x0000221000007945 */ /* 0x000fe20003800000 */
[----:B------:R-:W-:-:S04]  /*2460*/  IMAD.WIDE R68, R19, 0x40, R60 ;  /* 0x0000004013447825 */ /* 0x000fc800078e023c */
[----:B------:R-:W-:Y:S02]  /*2470*/  IMAD.IADD R3, R3, 0x1, -R14 ;  /* 0x0000000103037824 */ /* 0x000fe400078e0a0e */
[----:B------:R-:W-:-:S03]  /*2480*/  IMAD.IADD R0, R66, 0x1, -R7 ;  /* 0x0000000142007824 */ /* 0x000fc600078e0a07 */
[----:B------:R-:W-:-:S04]  /*2490*/  ISETP.GT.AND P0, PT, R3, RZ, PT ;  /* 0x000000ff0300720c */ /* 0x000fc80003f04270 */
[----:B------:R-:W-:Y:S01]  /*24a0*/  ISETP.GT.AND P3, PT, R0, RZ, P0 ;  /* 0x000000ff0000720c */ /* 0x000fe20000764270 */
[-C--:B-1----:R-:W-:Y:S02]  /*24b0*/  IMAD R6, R69, R76.reuse, RZ ;  /* 0x0000004c45067224 */ /* 0x082fe400078e02ff */
[----:B------:R-:W-:-:S04]  /*24c0*/  IMAD.WIDE.U32 R70, R68, R76, R4 ;  /* 0x0000004c44467225 */ /* 0x000fc800078e0004 */
[----:B------:R-:W-:-:S04]  /*24d0*/  IMAD R5, R68, R77, R6 ;  /* 0x0000004d44057224 */ /* 0x000fc800078e0206 */
[----:B------:R-:W-:Y:S01]  /*24e0*/  IMAD.IADD R83, R71, 0x1, R5 ;  /* 0x0000000147537824 */ /* 0x000fe200078e0205 */
[----:B------:R-:W-:Y:S06]  /*24f0*/  @!P1 BRA `(.L_x_40) ;  /* 0x0000001400e09947 */ /* 0x000fec0003800000 */
[----:B------:R-:W1:Y:S01]  /*2500*/  LDC.64 R74, c[0x0][0x5b8] ;  /* 0x00016e00ff4a7b82 */ /* 0x000e620000000a00 */
[----:B------:R-:W-:-:S07]  /*2510*/  ULDC.64 UR4, c[0x0][0x5c0] ;  /* 0x0001700000047ab9 */ /* 0x000fce0000000a00 */
[----:B------:R-:W2:Y:S08]  /*2520*/  LDC.64 R78, c[0x0][0x5b0] ;  /* 0x00016c00ff4e7b82 */ /* 0x000eb00000000a00 */
[----:B------:R-:W0:Y:S01]  /*2530*/  LDC.64 R80, c[0x0][0x5a8] ;  /* 0x00016a00ff507b82 */ /* 0x000e220000000a00 */
[-C--:B-1----:R-:W-:Y:S02]  /*2540*/  IMAD R6, R11, R74.reuse, RZ ;  /* 0x0000004a0b067224 */ /* 0x082fe400078e02ff */
[----:B------:R-:W-:-:S04]  /*2550*/  IMAD.WIDE.U32 R4, R2, R74, R8 ;  /* 0x0000004a02047225 */ /* 0x000fc800078e0008 */
[----:B------:R-:W-:Y:S01]  /*2560*/  IMAD R71, R2, R75, R6 ;  /* 0x0000004b02477224 */ /* 0x000fe200078e0206 */
[----:B------:R-:W-:Y:S01]  /*2570*/  IADD3 R10, P1, R14, R4, RZ ;  /* 0x000000040e0a7210 */ /* 0x000fe20007f3e0ff */
[----:B--2---:R-:W-:-:S03]  /*2580*/  IMAD R4, R69, R78, RZ ;  /* 0x0000004e45047224 */ /* 0x004fc600078e02ff */
[----:B------:R-:W-:Y:S01]  /*2590*/  IADD3.X R11, R15, R5, R71, P1, !PT ;  /* 0x000000050f0b7210 */ /* 0x000fe20000ffe447 */
[C---:B------:R-:W-:Y:S02]  /*25a0*/  IMAD R75, R68.reuse, R79, R4 ;  /* 0x0000004f444b7224 */ /* 0x040fe400078e0204 */
[----:B------:R-:W-:-:S04]  /*25b0*/  IMAD.WIDE.U32 R4, R68, R78, R10 ;  /* 0x0000004e44047225 */ /* 0x000fc800078e000a */
[----:B------:R-:W-:Y:S01]  /*25c0*/  IMAD.IADD R5, R5, 0x1, R75 ;  /* 0x0000000105057824 */ /* 0x000fe200078e024b */
[----:B0-----:R-:W-:-:S04]  /*25d0*/  LEA R12, P1, R4, R80, 0x1 ;  /* 0x00000050040c7211 */ /* 0x001fc800078208ff */
[----:B------:R-:W-:-:S05]  /*25e0*/  LEA.HI.X R13, R4, R81, R5, 0x1, P1 ;  /* 0x00000051040d7211 */ /* 0x000fca00008f0c05 */
[----:B------:R0:W2:Y:S01]  /*25f0*/  @P3 LDG.E.LTC128B.U16 R19, desc[UR36][R12.64] ;  /* 0x000000240c133981 */ /* 0x0000a2000c1e1520 */
[----:B------:R-:W-:Y:S01]  /*2600*/  IMAD.WIDE.U32 R4, R68, R78, R14 ;  /* 0x0000004e44047225 */ /* 0x000fe200078e000e */
[----:B------:R-:W-:Y:S02]  /*2610*/  BSSY B1, `(.L_x_41) ;  /* 0x0000014000017945 */ /* 0x000fe40003800000 */
[----:B------:R-:W-:-:S04]  /*2620*/  IADD3 R20, P1, R8, R4, RZ ;  /* 0x0000000408147210 */ /* 0x000fc80007f3e0ff */
[----:B------:R-:W-:Y:S01]  /*2630*/  IADD3.X R21, R9, R75, R5, P1, !PT ;  /* 0x0000004b09157210 */ /* 0x000fe20000ffe405 */
[----:B0-----:R-:W-:Y:S01]  /*2640*/  IMAD.SHL.U32 R12, R78, 0x8, RZ ;  /* 0x000000084e0c7824 */ /* 0x001fe200078e00ff */
[----:B------:R-:W-:Y:S02]  /*2650*/  LEA R6, P1, R70, UR4, 0x1 ;  /* 0x0000000446067c11 */ /* 0x000fe4000f8208ff */
[----:B------:R-:W-:Y:S01]  /*2660*/  SHF.L.U64.HI R13, R78, 0x3, R79 ;  /* 0x000000034e0d7819 */ /* 0x000fe2000001024f */
[----:B------:R-:W-:-:S04]  /*2670*/  IMAD.WIDE.U32 R20, R2, R74, R20 ;  /* 0x0000004a02147225 */ /* 0x000fc800078e0014 */
[----:B------:R-:W-:Y:S01]  /*2680*/  IMAD.IADD R5, R71, 0x1, R21 ;  /* 0x0000000147057824 */ /* 0x000fe200078e0215 */
[----:B------:R-:W-:-:S04]  /*2690*/  LEA R4, P4, R20, R80, 0x1 ;  /* 0x0000005014047211 */ /* 0x000fc800078808ff */
[----:B------:R-:W-:Y:S01]  /*26a0*/  LEA.HI.X R5, R20, R81, R5, 0x1, P4 ;  /* 0x0000005114057211 */ /* 0x000fe200020f0c05 */
[----:B--2---:R-:W-:-:S05]  /*26b0*/  HADD2.F32 R7, -RZ, R19.H0_H0 ;  /* 0x20000013ff077230 */ /* 0x004fca0000004100 */
[----:B------:R-:W-:-:S04]  /*26c0*/  FMUL R7, R7, R58 ;  /* 0x0000003a07077220 */ /* 0x000fc80000400000 */
[----:B------:R-:W-:Y:S01]  /*26d0*/  FFMA R24, R24, R57, R7 ;  /* 0x0000003918187223 */ /* 0x000fe20000000007 */
[----:B------:R-:W-:Y:S02]  /*26e0*/  LEA.HI.X R7, R70, UR5, R83, 0x1, P1 ;  /* 0x0000000546077c11 */ /* 0x000fe400088f0c53 */
[----:B------:R-:W-:Y:S02]  /*26f0*/  ISETP.GT.AND P1, PT, R3, 0x1, PT ;  /* 0x000000010300780c */ /* 0x000fe40003f24270 */
[----:B------:R-:W-:Y:S02]  /*2700*/  F2FP.F16.F32.PACK_AB R24, RZ, R24 ;  /* 0x00000018ff18723e */ /* 0x000fe400000000ff */
[----:B------:R-:W-:-:S03]  /*2710*/  ISETP.GT.AND P2, PT, R0, RZ, P1 ;  /* 0x000000ff0000720c */ /* 0x000fc60000f44270 */
[----:B------:R0:W-:Y:S10]  /*2720*/  @P3 STG.E.U16 desc[UR36][R6.64], R24 ;  /* 0x0000001806003986 */ /* 0x0001f4000c101524 */
[----:B------:R-:W-:Y:S05]  /*2730*/  @!P2 BRA `(.L_x_42) ;  /* 0x000000000004a947 */ /* 0x000fea0003800000 */
[----:B------:R1:W5:Y:S02]  /*2740*/  LDG.E.LTC128B.U16 R19, desc[UR36][R4.64+0x2] ;  /* 0x0000022404137981 */ /* 0x000364000c1e1520 */
.L_x_42:
[----:B------:R-:W-:Y:S05]  /*2750*/  BSYNC B1 ;  /* 0x0000000000017941 */ /* 0x000fea0003800000 */
.L_x_41:
[----:B-----5:R-:W-:Y:S01]  /*2760*/  HADD2.F32 R21, -RZ, R19.H0_H0 ;  /* 0x20000013ff157230 */ /* 0x020fe20000004100 */
[----:B------:R-:W-:Y:S01]  /*2770*/  ISETP.GT.AND P0, PT, R0, 0x8, P0 ;  /* 0x000000080000780c */ /* 0x000fe20000704270 */
[----:B------:R-:W-:-:S04]  /*2780*/  IMAD.WIDE.U32 R68, R68, R78, R12 ;  /* 0x0000004e44447225 */ /* 0x000fc800078e000c */
[----:B------:R-:W-:Y:S01]  /*2790*/  FMUL R12, R21, R58 ;  /* 0x0000003a150c7220 */ /* 0x000fe20000400000 */
[----:B------:R-:W-:Y:S01]  /*27a0*/  IMAD.IADD R75, R75, 0x1, R69 ;  /* 0x000000014b4b7824 */ /* 0x000fe200078e0245 */
[----:B------:R-:W-:Y:S02]  /*27b0*/  IADD3 R10, P3, R10, R68, RZ ;  /* 0x000000440a0a7210 */ /* 0x000fe40007f7e0ff */
[----:B------:R-:W-:-:S03]  /*27c0*/  FFMA R25, R25, R57, R12 ;  /* 0x0000003919197223 */ /* 0x000fc6000000000c */
[----:B------:R-:W-:Y:S01]  /*27d0*/  IMAD.X R11, R75, 0x1, R11, P3 ;  /* 0x000000014b0b7824 */ /* 0x000fe200018e060b */
[C---:B------:R-:W-:Y:S02]  /*27e0*/  LEA R12, P3, R10.reuse, R80, 0x1 ;  /* 0x000000500a0c7211 */ /* 0x040fe400078608ff */
[----:B------:R-:W-:Y:S02]  /*27f0*/  F2FP.F16.F32.PACK_AB R25, RZ, R25 ;  /* 0x00000019ff19723e */ /* 0x000fe400000000ff */
[----:B------:R-:W-:-:S03]  /*2800*/  LEA.HI.X R13, R10, R81, R11, 0x1, P3 ;  /* 0x000000510a0d7211 */ /* 0x000fc600018f0c0b */
[----:B------:R2:W-:Y:S04]  /*2810*/  @P2 STG.E.U16 desc[UR36][R6.64+0x2], R25 ;  /* 0x0000021906002986 */ /* 0x0005e8000c101524 */
[----:B------:R-:W3:Y:S01]  /*2820*/  @P0 LDG.E.LTC128B.U16 R19, desc[UR36][R12.64] ;  /* 0x000000240c130981 */ /* 0x000ee2000c1e1520 */
[----:B------:R-:W-:Y:S01]  /*2830*/  IADD3 R14, P2, P3, R8, R68, R14 ;  /* 0x00000044080e7210 */ /* 0x000fe20007b5e00e */
[----:B------:R-:W-:Y:S01]  /*2840*/  BSSY B1, `(.L_x_43) ;  /* 0x0000011000017945 */ /* 0x000fe20003800000 */
[----:B------:R-:W-:Y:S02]  /*2850*/  ISETP.GT.AND P1, PT, R0, 0x8, P1 ;  /* 0x000000080000780c */ /* 0x000fe40000f24270 */
[----:B------:R-:W-:Y:S02]  /*2860*/  IADD3.X R15, R9, R75, R15, P2, P3 ;  /* 0x0000004b090f7210 */ /* 0x000fe400017e640f */
[----:B------:R-:W-:-:S02]  /*2870*/  SHF.L.U64.HI R9, R76, 0x4, R77 ;  /* 0x000000044c097819 */ /* 0x000fc4000001024d */
[----:B------:R-:W-:Y:S01]  /*2880*/  LEA R10, P2, R76, R6, 0x4 ;  /* 0x000000064c0a7211 */ /* 0x000fe200078420ff */
[----:B------:R-:W-:-:S04]  /*2890*/  IMAD.WIDE.U32 R14, R2, R74, R14 ;  /* 0x0000004a020e7225 */ /* 0x000fc800078e000e */
[----:B------:R-:W-:Y:S01]  /*28a0*/  IMAD.IADD R2, R71, 0x1, R15 ;  /* 0x0000000147027824 */ /* 0x000fe200078e020f */
[----:B------:R-:W-:Y:S01]  /*28b0*/  LEA R8, P3, R14, R80, 0x1 ;  /* 0x000000500e087211 */ /* 0x000fe200078608ff */
[----:B---3--:R-:W-:-:S05]  /*28c0*/  HADD2.F32 R11, -RZ, R19.H0_H0 ;  /* 0x20000013ff0b7230 */ /* 0x008fca0000004100 */
[----:B------:R-:W-:-:S04]  /*28d0*/  FMUL R11, R11, R58 ;  /* 0x0000003a0b0b7220 */ /* 0x000fc80000400000 */
[----:B------:R-:W-:-:S05]  /*28e0*/  FFMA R11, R26, R57, R11 ;  /* 0x000000391a0b7223 */ /* 0x000fca000000000b */
[----:B------:R-:W-:Y:S01]  /*28f0*/  F2FP.F16.F32.PACK_AB R12, RZ, R11 ;  /* 0x0000000bff0c723e */ /* 0x000fe200000000ff */
[----:B------:R-:W-:Y:S01]  /*2900*/  IMAD.X R11, R9, 0x1, R7, P2 ;  /* 0x00000001090b7824 */ /* 0x000fe200010e0607 */
[----:B------:R-:W-:-:S04]  /*2910*/  LEA.HI.X R9, R14, R81, R2, 0x1, P3 ;  /* 0x000000510e097211 */ /* 0x000fc800018f0c02 */
[----:B------:R2:W-:Y:S01]  /*2920*/  @P0 STG.E.U16 desc[UR36][R10.64], R12 ;  /* 0x0000000c0a000986 */ /* 0x0005e2000c101524 */
[----:B------:R-:W-:Y:S05]  /*2930*/  @!P1 BRA `(.L_x_44) ;  /* 0x0000000000049947 */ /* 0x000fea0003800000 */
[----:B------:R3:W5:Y:S02]  /*2940*/  LDG.E.LTC128B.U16 R19, desc[UR36][R8.64+0x2] ;  /* 0x0000022408137981 */ /* 0x000764000c1e1520 */
.L_x_44:
[----:B------:R-:W-:Y:S05]  /*2950*/  BSYNC B1 ;  /* 0x0000000000017941 */ /* 0x000fea0003800000 */
.L_x_43:
[----:B-----5:R-:W-:Y:S01]  /*2960*/  HADD2.F32 R13, -RZ, R19.H0_H0 ;  /* 0x20000013ff0d7230 */ /* 0x020fe20000004100 */
[----:B------:R-:W-:Y:S01]  /*2970*/  ISETP.GT.AND P0, PT, R3, 0x8, PT ;  /* 0x000000080300780c */ /* 0x000fe20003f04270 */
[----:B------:R-:W-:Y:S03]  /*2980*/  BSSY B1, `(.L_x_45) ;  /* 0x0000008000017945 */ /* 0x000fe60003800000 */
[----:B------:R-:W-:Y:S01]  /*2990*/  FMUL R2, R13, R58 ;  /* 0x0000003a0d027220 */ /* 0x000fe20000400000 */
[----:B------:R-:W-:-:S03]  /*29a0*/  ISETP.GT.AND P2, PT, R0, RZ, P0 ;  /* 0x000000ff0000720c */ /* 0x000fc60000744270 */
[----:B------:R-:W-:-:S05]  /*29b0*/  FFMA R2, R27, R57, R2 ;  /* 0x000000391b027223 */ /* 0x000fca0000000002 */
[----:B------:R-:W-:-:S05]  /*29c0*/  F2FP.F16.F32.PACK_AB R2, RZ, R2 ;  /* 0x00000002ff02723e */ /* 0x000fca00000000ff */
[----:B------:R4:W-:Y:S01]  /*29d0*/  @P1 STG.E.U16 desc[UR36][R10.64+0x2], R2 ;  /* 0x000002020a001986 */ /* 0x0009e2000c101524 */
[----:B------:R-:W-:Y:S05]  /*29e0*/  @!P2 BRA `(.L_x_46) ;  /* 0x000000000004a947 */ /* 0x000fea0003800000 */
[----:B------:R0:W5:Y:S02]  /*29f0*/  LDG.E.LTC128B.U16 R19, desc[UR36][R4.64+0x10] ;  /* 0x0000102404137981 */ /* 0x000164000c1e1520 */
.L_x_46:
[----:B------:R-:W-:Y:S05]  /*2a00*/  BSYNC B1 ;  /* 0x0000000000017941 */ /* 0x000fea0003800000 */
.L_x_45:
        /* <DEDUP_REMOVED lines=10> */
.L_x_48:
[----:B------:R-:W-:Y:S05]  /*2ab0*/  BSYNC B1 ;  /* 0x0000000000017941 */ /* 0x000fea0003800000 */
.L_x_47:
[----:B0----5:R-:W-:Y:S01]  /*2ac0*/  HADD2.F32 R13, -RZ, R19.H0_H0 ;  /* 0x20000013ff0d7230 */ /* 0x021fe20000004100 */
[----:B------:R-:W-:Y:S01]  /*2ad0*/  ISETP.GT.AND P0, PT, R0, 0x8, P0 ;  /* 0x000000080000780c */ /* 0x000fe20000704270 */
[----:B------:R-:W-:Y:S03]  /*2ae0*/  BSSY B1, `(.L_x_49) ;  /* 0x0000007000017945 */ /* 0x000fe60003800000 */
[----:B----4-:R-:W-:-:S04]  /*2af0*/  FMUL R2, R13, R58 ;  /* 0x0000003a0d027220 */ /* 0x010fc80000400000 */
[----:B------:R-:W-:-:S05]  /*2b00*/  FFMA R2, R29, R57, R2 ;  /* 0x000000391d027223 */ /* 0x000fca0000000002 */
[----:B------:R-:W-:-:S05]  /*2b10*/  F2FP.F16.F32.PACK_AB R2, RZ, R2 ;  /* 0x00000002ff02723e */ /* 0x000fca00000000ff */
[----:B------:R0:W-:Y:S01]  /*2b20*/  @P3 STG.E.U16 desc[UR36][R6.64+0x12], R2 ;  /* 0x0000120206003986 */ /* 0x0001e2000c101524 */
[----:B------:R-:W-:Y:S05]  /*2b30*/  @!P0 BRA `(.L_x_50) ;  /* 0x0000000000048947 */ /* 0x000fea0003800000 */
[----:B------:R4:W5:Y:S02]  /*2b40*/  LDG.E.LTC128B.U16 R19, desc[UR36][R8.64+0x10] ;  /* 0x0000102408137981 */ /* 0x000964000c1e1520 */
.L_x_50:
[----:B------:R-:W-:Y:S05]  /*2b50*/  BSYNC B1 ;  /* 0x0000000000017941 */ /* 0x000fea0003800000 */
.L_x_49:
[----:B-----5:R-:W-:Y:S01]  /*2b60*/  HADD2.F32 R13, -RZ, R19.H0_H0 ;  /* 0x20000013ff0d7230 */ /* 0x020fe20000004100 */
[----:B------:R-:W-:Y:S01]  /*2b70*/  ISETP.GT.AND P1, PT, R0, 0x8, P1 ;  /* 0x000000080000780c */ /* 0x000fe20000f24270 */
[----:B------:R-:W-:Y:S03]  /*2b80*/  BSSY B1, `(.L_x_51) ;  /* 0x0000007000017945 */ /* 0x000fe60003800000 */
[----:B------:R-:W-:-:S04]  /*2b90*/  FMUL R13, R13, R58 ;  /* 0x0000003a0d0d7220 */ /* 0x000fc80000400000 */
[----:B------:R-:W-:-:S05]  /*2ba0*/  FFMA R13, R30, R57, R13 ;  /* 0x000000391e0d7223 */ /* 0x000fca000000000d */
[----:B------:R-:W-:-:S05]  /*2bb0*/  F2FP.F16.F32.PACK_AB R13, RZ, R13 ;  /* 0x0000000dff0d723e */ /* 0x000fca00000000ff */
[----:B------:R0:W-:Y:S01]  /*2bc0*/  @P0 STG.E.U16 desc[UR36][R10.64+0x10], R13 ;  /* 0x0000100d0a000986 */ /* 0x0001e2000c101524 */
[----:B------:R-:W-:Y:S05]  /*2bd0*/  @!P1 BRA `(.L_x_52) ;  /* 0x0000000000049947 */ /* 0x000fea0003800000 */
[----:B------:R0:W5:Y:S02]  /*2be0*/  LDG.E.LTC128B.U16 R19, desc[UR36][R8.64+0x12] ;  /* 0x0000122408137981 */ /* 0x000164000c1e1520 */
.L_x_52:
[----:B------:R-:W-:Y:S05]  /*2bf0*/  BSYNC B1 ;  /* 0x0000000000017941 */ /* 0x000fea0003800000 */
.L_x_51:
[----:B0----5:R-:W-:Y:S01]  /*2c00*/  HADD2.F32 R13, -RZ, R19.H0_H0 ;  /* 0x20000013ff0d7230 */ /* 0x021fe20000004100 */
        /* <DEDUP_REMOVED lines=9> */
.L_x_54:
[----:B------:R-:W-:Y:S05]  /*2ca0*/  BSYNC B1 ;  /* 0x0000000000017941 */ /* 0x000fea0003800000 */
.L_x_53:
        /* <DEDUP_REMOVED lines=10> */
.L_x_56:
[----:B------:R-:W-:Y:S05]  /*2d50*/  BSYNC B1 ;  /* 0x0000000000017941 */ /* 0x000fea0003800000 */
.L_x_55:
[----:B0----5:R-:W-:Y:S01]  /*2d60*/  HADD2.F32 R13, -RZ, R19.H0_H0 ;  /* 0x20000013ff0d7230 */ /* 0x021fe20000004100 */
        /* <DEDUP_REMOVED lines=8> */
.L_x_58:
[----:B------:R-:W-:Y:S05]  /*2df0*/  BSYNC B1 ;  /* 0x0000000000017941 */ /* 0x000fea0003800000 */
.L_x_57:
        /* <DEDUP_REMOVED lines=9> */
.L_x_60:
[----:B------:R-:W-:Y:S05]  /*2e90*/  BSYNC B1 ;  /* 0x0000000000017941 */ /* 0x000fea0003800000 */
.L_x_59:
        /* <DEDUP_REMOVED lines=10> */
.L_x_62:
[----:B------:R-:W-:Y:S05]  /*2f40*/  BSYNC B1 ;  /* 0x0000000000017941 */ /* 0x000fea0003800000 */
.L_x_61:
        /* <DEDUP_REMOVED lines=10> */
.L_x_64:
[----:B------:R-:W-:Y:S05]  /*2ff0*/  BSYNC B1 ;  /* 0x0000000000017941 */ /* 0x000fea0003800000 */
.L_x_63:
        /* <DEDUP_REMOVED lines=9> */
.L_x_66:
[----:B------:R-:W-:Y:S05]  /*3090*/  BSYNC B1 ;  /* 0x0000000000017941 */ /* 0x000fea0003800000 */
.L_x_65:
        /* <DEDUP_REMOVED lines=9> */
.L_x_68:
[----:B------:R-:W-:Y:S05]  /*3130*/  BSYNC B1 ;  /* 0x0000000000017941 */ /* 0x000fea0003800000 */
.L_x_67:
        /* <DEDUP_REMOVED lines=10> */
.L_x_70:
[----:B------:R-:W-:Y:S05]  /*31e0*/  BSYNC B1 ;  /* 0x0000000000017941 */ /* 0x000fea0003800000 */
.L_x_69:
        /* <DEDUP_REMOVED lines=10> */
.L_x_72:
[----:B------:R-:W-:Y:S05]  /*3290*/  BSYNC B1 ;  /* 0x0000000000017941 */ /* 0x000fea0003800000 */
.L_x_71:
        /* <DEDUP_REMOVED lines=9> */
.L_x_74:
[----:B------:R-:W-:Y:S05]  /*3330*/  BSYNC B1 ;  /* 0x0000000000017941 */ /* 0x000fea0003800000 */
.L_x_73:
        /* <DEDUP_REMOVED lines=9> */
.L_x_76:
[----:B------:R-:W-:Y:S05]  /*33d0*/  BSYNC B1 ;  /* 0x0000000000017941 */ /* 0x000fea0003800000 */
.L_x_75:
        /* <DEDUP_REMOVED lines=10> */
.L_x_78:
[----:B------:R-:W-:Y:S05]  /*3480*/  BSYNC B1 ;  /* 0x0000000000017941 */ /* 0x000fea0003800000 */
.L_x_77:
        /* <DEDUP_REMOVED lines=10> */
.L_x_80:
[----:B------:R-:W-:Y:S05]  /*3530*/  BSYNC B1 ;  /* 0x0000000000017941 */ /* 0x000fea0003800000 */
.L_x_79:
        /* <DEDUP_REMOVED lines=9> */
.L_x_82:
[----:B------:R-:W-:Y:S05]  /*35d0*/  BSYNC B1 ;  /* 0x0000000000017941 */ /* 0x000fea0003800000 */
.L_x_81:
        /* <DEDUP_REMOVED lines=9> */
.L_x_84:
[----:B------:R-:W-:Y:S05]  /*3670*/  BSYNC B1 ;  /* 0x0000000000017941 */ /* 0x000fea0003800000 */
.L_x_83:
        /* <DEDUP_REMOVED lines=10> */
.L_x_86:
[----:B------:R-:W-:Y:S05]  /*3720*/  BSYNC B1 ;  /* 0x0000000000017941 */ /* 0x000fea0003800000 */
.L_x_85:
        /* <DEDUP_REMOVED lines=10> */
.L_x_88:
[----:B------:R-:W-:Y:S05]  /*37d0*/  BSYNC B1 ;  /* 0x0000000000017941 */ /* 0x000fea0003800000 */
.L_x_87:
        /* <DEDUP_REMOVED lines=9> */
.L_x_90:
[----:B------:R-:W-:Y:S05]  /*3870*/  BSYNC B1 ;  /* 0x0000000000017941 */ /* 0x000fea0003800000 */
.L_x_89:
        /* <DEDUP_REMOVED lines=9> */
.L_x_92:
[----:B------:R-:W-:Y:S05]  /*3910*/  BSYNC B1 ;  /* 0x0000000000017941 */ /* 0x000fea0003800000 */
.L_x_91:
        /* <DEDUP_REMOVED lines=10> */
.L_x_94:
[----:B------:R-:W-:Y:S05]  /*39c0*/  BSYNC B1 ;  /* 0x0000000000017941 */ /* 0x000fea0003800000 */
.L_x_93:
[----:B-----5:R-:W-:Y:S01]  /*39d0*/  HADD2.F32 R13, -RZ, R19.H0_H0 ;  /* 0x20000013ff0d7230 */ /* 0x020fe20000004100 */
[----:B------:R-:W-:Y:S01]  /*39e0*/  ISETP.GT.AND P1, PT, R3, 0x39, PT ;  /* 0x000000390300780c */ /* 0x000fe20003f24270 */
[----:B0-----:R-:W-:Y:S01]  /*39f0*/  @P2 IMAD.MOV.U32 R2, RZ, RZ, R6 ;  /* 0x000000ffff022224 */ /* 0x001fe200078e0006 */
[----:B------:R-:W-:Y:S01]  /*3a00*/  BSSY B1, `(.L_x_95) ;  /* 0x0000009000017945 */ /* 0x000fe20003800000 */
[----:B------:R-:W-:Y:S02]  /*3a10*/  @P2 IMAD.MOV.U32 R3, RZ, RZ, R7 ;  /* 0x000000ffff032224 */ /* 0x000fe400078e0007 */
[----:B------:R-:W-:Y:S01]  /*3a20*/  FMUL R13, R13, R58 ;  /* 0x0000003a0d0d7220 */ /* 0x000fe20000400000 */
[----:B------:R-:W-:-:S03]  /*3a30*/  ISETP.GT.AND P3, PT, R0, RZ, P1 ;  /* 0x000000ff0000720c */ /* 0x000fc60000f64270 */
[----:B------:R-:W-:-:S05]  /*3a40*/  FFMA R13, R52, R57, R13 ;  /* 0x00000039340d7223 */ /* 0x000fca000000000d */
[----:B------:R-:W-:-:S05]  /*3a50*/  F2FP.F16.F32.PACK_AB R13, RZ, R13 ;  /* 0x0000000dff0d723e */ /* 0x000fca00000000ff */
[----:B------:R0:W-:Y:S01]  /*3a60*/  @P2 STG.E.U16 desc[UR36][R2.64+0x70], R13 ;  /* 0x0000700d02002986 */ /* 0x0001e2000c101524 */
[----:B------:R-:W-:Y:S05]  /*3a70*/  @!P3 BRA `(.L_x_96) ;  /* 0x000000000004b947 */ /* 0x000fea0003800000 */
[----:B------:R0:W5:Y:S02]  /*3a80*/  LDG.E.LTC128B.U16 R19, desc[UR36][R4.64+0x72] ;  /* 0x0000722404137981 */ /* 0x000164000c1e1520 */
.L_x_96:
[----:B------:R-:W-:Y:S05]  /*3a90*/  BSYNC B1 ;  /* 0x0000000000017941 */ /* 0x000fea0003800000 */
.L_x_95:
        /* <DEDUP_REMOVED lines=9> */
.L_x_98:
[----:B------:R-:W-:Y:S05]  /*3b30*/  BSYNC B1 ;  /* 0x0000000000017941 */ /* 0x000fea0003800000 */
.L_x_97:
[----:B-----5:R-:W-:Y:S01]  /*3b40*/  HADD2.F32 R3, -RZ, R19.H0_H0 ;  /* 0x20000013ff037230 */ /* 0x020fe20000004100 */
[----:B------:R-:W-:Y:S01]  /*3b50*/  ISETP.GT.AND P1, PT, R0, 0x8, P1 ;  /* 0x000000080000780c */ /* 0x000fe20000f24270 */
[----:B0-----:R-:W-:Y:S01]  /*3b60*/  @P0 IMAD.MOV.U32 R2, RZ, RZ, R10 ;  /* 0x000000ffff020224 */ /* 0x001fe200078e000a */
[----:B------:R-:W-:Y:S02]  /*3b70*/  BSSY B1, `(.L_x_99) ;  /* 0x0000009000017945 */ /* 0x000fe40003800000 */
[----:B------:R-:W-:-:S04]  /*3b80*/  FMUL R3, R3, R58 ;  /* 0x0000003a03037220 */ /* 0x000fc80000400000 */
[----:B------:R-:W-:-:S05]  /*3b90*/  FFMA R3, R54, R57, R3 ;  /* 0x0000003936037223 */ /* 0x000fca0000000003 */
[----:B------:R-:W-:-:S04]  /*3ba0*/  F2FP.F16.F32.PACK_AB R3, RZ, R3 ;  /* 0x00000003ff03723e */ /* 0x000fc800000000ff */
[----:B-1----:R-:W-:Y:S01]  /*3bb0*/  PRMT R4, R3, 0x7610, R4 ;  /* 0x0000761003047816 */ /* 0x002fe20000000004 */
[----:B------:R-:W-:-:S05]  /*3bc0*/  @P0 IMAD.MOV.U32 R3, RZ, RZ, R11 ;  /* 0x000000ffff030224 */ /* 0x000fca00078e000b */
[----:B------:R0:W-:Y:S01]  /*3bd0*/  @P0 STG.E.U16 desc[UR36][R2.64+0x70], R4 ;  /* 0x0000700402000986 */ /* 0x0001e2000c101524 */
[----:B------:R-:W-:Y:S05]  /*3be0*/  @!P1 BRA `(.L_x_100) ;  /* 0x0000000000049947 */ /* 0x000fea0003800000 */
[----:B------:R1:W5:Y:S02]  /*3bf0*/  LDG.E.LTC128B.U16 R19, desc[UR36][R8.64+0x72] ;  /* 0x0000722408137981 */ /* 0x000364000c1e1520 */
.L_x_100:
[----:B------:R-:W-:Y:S05]  /*3c00*/  BSYNC B1 ;  /* 0x0000000000017941 */ /* 0x000fea0003800000 */
.L_x_99:
[----:B------:R-:W-:Y:S05]  /*3c10*/  @!P1 BRA `(.L_x_101) ;  /* 0x0000000800909947 */ /* 0x000fea0003800000 */
[----:B-----5:R-:W-:-:S05]  /*3c20*/  HADD2.F32 R19, -RZ, R19.H0_H0 ;  /* 0x20000013ff137230 */ /* 0x020fca0000004100 */
[----:B------:R-:W-:-:S04]  /*3c30*/  FMUL R0, R19, R58 ;  /* 0x0000003a13007220 */ /* 0x000fc80000400000 */
[----:B------:R-:W-:-:S05]  /*3c40*/  FFMA R0, R55, R57, R0 ;  /* 0x0000003937007223 */ /* 0x000fca0000000000 */
[----:B------:R-:W-:-:S05]  /*3c50*/  F2FP.F16.F32.PACK_AB R0, RZ, R0 ;  /* 0x00000000ff00723e */ /* 0x000fca00000000ff */
[----:B------:R0:W-:Y:S01]  /*3c60*/  STG.E.U16 desc[UR36][R10.64+0x72], R0 ;  /* 0x000072000a007986 */ /* 0x0001e2000c101524 */
[----:B------:R-:W-:Y:S05]  /*3c70*/  BRA `(.L_x_101) ;  /* 0x0000000800787947 */ /* 0x000fea0003800000 */
.L_x_40:
[----:B------:R-:W-:Y:S01]  /*3c80*/  ISETP.GT.AND P2, PT, R3, 0x1, PT ;  /* 0x000000010300780c */ /* 0x000fe20003f44270 */
[----:B------:R-:W-:Y:S01]  /*3c90*/  ULDC.64 UR4, c[0x0][0x5c0] ;  /* 0x0001700000047ab9 */ /* 0x000fe20000000a00 */
[-C--:B------:R-:W-:Y:S01]  /*3ca0*/  FMUL R24, R24, R57.reuse ;  /* 0x0000003918187220 */ /* 0x080fe20000400000 */
[-C--:B------:R-:W-:Y:S01]  /*3cb0*/  FMUL R25, R25, R57.reuse ;  /* 0x0000003919197220 */ /* 0x080fe20000400000 */
[----:B------:R-:W-:Y:S01]  /*3cc0*/  ISETP.GT.AND P1, PT, R0, RZ, P2 ;  /* 0x000000ff0000720c */ /* 0x000fe20001724270 */
[-C--:B------:R-:W-:Y:S01]  /*3cd0*/  FMUL R26, R26, R57.reuse ;  /* 0x000000391a1a7220 */ /* 0x080fe20000400000 */
[----:B------:R-:W-:Y:S01]  /*3ce0*/  LEA R4, P4, R70, UR4, 0x1 ;  /* 0x0000000446047c11 */ /* 0x000fe2000f8808ff */
[-C--:B------:R-:W-:Y:S01]  /*3cf0*/  FMUL R27, R27, R57.reuse ;  /* 0x000000391b1b7220 */ /* 0x080fe20000400000 */
[----:B------:R-:W-:Y:S01]  /*3d00*/  F2FP.F16.F32.PACK_AB R24, RZ, R24 ;  /* 0x00000018ff18723e */ /* 0x000fe200000000ff */
[-C--:B------:R-:W-:Y:S01]  /*3d10*/  FMUL R28, R28, R57.reuse ;  /* 0x000000391c1c7220 */ /* 0x080fe20000400000 */
[----:B------:R-:W-:Y:S01]  /*3d20*/  LEA.HI.X R5, R70, UR5, R83, 0x1, P4 ;  /* 0x0000000546057c11 */ /* 0x000fe2000a0f0c53 */
[----:B------:R-:W-:Y:S01]  /*3d30*/  FMUL R29, R29, R57 ;  /* 0x000000391d1d7220 */ /* 0x000fe20000400000 */
[----:B------:R-:W-:Y:S01]  /*3d40*/  F2FP.F16.F32.PACK_AB R25, RZ, R25 ;  /* 0x00000019ff19723e */ /* 0x000fe200000000ff */
[-C--:B------:R-:W-:Y:S01]  /*3d50*/  FMUL R30, R30, R57.reuse ;  /* 0x000000391e1e7220 */ /* 0x080fe20000400000 */
[----:B------:R-:W-:Y:S01]  /*3d60*/  ISETP.GT.AND P2, PT, R0, 0x8, P2 ;  /* 0x000000080000780c */ /* 0x000fe20001744270 */
[----:B------:R-:W-:Y:S01]  /*3d70*/  @P3 STG.E.U16 desc[UR36][R4.64], R24 ;  /* 0x0000001804003986 */ /* 0x000fe2000c101524 */
[C---:B------:R-:W-:Y:S01]  /*3d80*/  SHF.L.U64.HI R77, R76.reuse, 0x4, R77 ;  /* 0x000000044c4d7819 */ /* 0x040fe2000001024d */
[-C--:B------:R-:W-:Y:S01]  /*3d90*/  FMUL R31, R31, R57.reuse ;  /* 0x000000391f1f7220 */ /* 0x080fe20000400000 */
[----:B------:R-:W-:Y:S01]  /*3da0*/  LEA R6, P3, R76, R4, 0x4 ;  /* 0x000000044c067211 */ /* 0x000fe200078620ff */
[----:B------:R-:W-:Y:S01]  /*3db0*/  @P1 STG.E.U16 desc[UR36][R4.64+0x2], R25 ;  /* 0x0000021904001986 */ /* 0x000fe2000c101524 */
[----:B------:R-:W-:Y:S01]  /*3dc0*/  ISETP.GT.AND P1, PT, R0, 0x8, P0 ;  /* 0x000000080000780c */ /* 0x000fe20000724270 */
[----:B------:R-:W-:Y:S01]  /*3dd0*/  FMUL R32, R32, R57 ;  /* 0x0000003920207220 */ /* 0x000fe20000400000 */
[----:B------:R-:W-:Y:S01]  /*3de0*/  F2FP.F16.F32.PACK_AB R26, RZ, R26 ;  /* 0x0000001aff1a723e */ /* 0x000fe200000000ff */
[----:B------:R-:W-:Y:S01]  /*3df0*/  IMAD.X R7, R77, 0x1, R5, P3 ;  /* 0x000000014d077824 */ /* 0x000fe200018e0605 */
[----:B------:R-:W-:Y:S01]  /*3e00*/  F2FP.F16.F32.PACK_AB R27, RZ, R27 ;  /* 0x0000001bff1b723e */ /* 0x000fe200000000ff */
[-C--:B------:R-:W-:Y:S01]  /*3e10*/  FMUL R33, R33, R57.reuse ;  /* 0x0000003921217220 */ /* 0x080fe20000400000 */
[----:B------:R-:W-:Y:S01]  /*3e20*/  ISETP.GT.AND P0, PT, R3, 0x8, PT ;  /* 0x000000080300780c */ /* 0x000fe20003f04270 */
[-C--:B------:R-:W-:Y:S01]  /*3e30*/  FMUL R34, R34, R57.reuse ;  /* 0x0000003922227220 */ /* 0x080fe20000400000 */
[----:B------:R-:W-:Y:S01]  /*3e40*/  F2FP.F16.F32.PACK_AB R28, RZ, R28 ;  /* 0x0000001cff1c723e */ /* 0x000fe200000000ff */
[-C--:B------:R-:W-:Y:S01]  /*3e50*/  FMUL R35, R35, R57.reuse ;  /* 0x0000003923237220 */ /* 0x080fe20000400000 */
[----:B------:R-:W-:Y:S01]  /*3e60*/  ISETP.GT.AND P4, PT, R0, RZ, P0 ;  /* 0x000000ff0000720c */ /* 0x000fe20000784270 */
[----:B------:R-:W-:Y:S01]  /*3e70*/  FMUL R36, R36, R57 ;  /* 0x0000003924247220 */ /* 0x000fe20000400000 */
[----:B------:R-:W-:Y:S01]  /*3e80*/  F2FP.F16.F32.PACK_AB R29, RZ, R29 ;  /* 0x0000001dff1d723e */ /* 0x000fe200000000ff */
[----:B------:R-:W-:Y:S01]  /*3e90*/  @P1 STG.E.U16 desc[UR36][R6.64], R26 ;  /* 0x0000001a06001986 */ /* 0x000fe2000c101524 */
[----:B------:R-:W-:Y:S01]  /*3ea0*/  ISETP.GT.AND P1, PT, R0, 0x8, P0 ;  /* 0x000000080000780c */ /* 0x000fe20000724270 */
[-C--:B------:R-:W-:Y:S01]  /*3eb0*/  FMUL R37, R37, R57.reuse ;  /* 0x0000003925257220 */ /* 0x080fe20000400000 */
[C---:B------:R-:W-:Y:S01]  /*3ec0*/  ISETP.GT.AND P0, PT, R3.reuse, 0x10, PT ;  /* 0x000000100300780c */ /* 0x040fe20003f04270 */
[----:B------:R-:W-:Y:S01]  /*3ed0*/  @P2 STG.E.U16 desc[UR36][R6.64+0x2], R27 ;  /* 0x0000021b06002986 */ /* 0x000fe2000c101524 */
[----:B------:R-:W-:Y:S01]  /*3ee0*/  ISETP.GT.AND P2, PT, R3, 0x9, PT ;  /* 0x000000090300780c */ /* 0x000fe20003f44270 */
[-C--:B------:R-:W-:Y:S01]  /*3ef0*/  FMUL R38, R38, R57.reuse ;  /* 0x0000003926267220 */ /* 0x080fe20000400000 */
[----:B------:R-:W-:Y:S01]  /*3f00*/  F2FP.F16.F32.PACK_AB R30, RZ, R30 ;  /* 0x0000001eff1e723e */ /* 0x000fe200000000ff */
[-C--:B------:R-:W-:Y:S01]  /*3f10*/  FMUL R39, R39, R57.reuse ;  /* 0x0000003927277220 */ /* 0x080fe20000400000 */
[C---:B------:R-:W-:Y:S01]  /*3f20*/  ISETP.GT.AND P3, PT, R0.reuse, RZ, P2 ;  /* 0x000000ff0000720c */ /* 0x040fe20001764270 */
[----:B------:R-:W-:Y:S01]  /*3f30*/  @P4 STG.E.U16 desc[UR36][R4.64+0x10], R28 ;  /* 0x0000101c04004986 */ /* 0x000fe2000c101524 */
[----:B------:R-:W-:Y:S01]  /*3f40*/  ISETP.GT.AND P2, PT, R0, 0x8, P2 ;  /* 0x000000080000780c */ /* 0x000fe20001744270 */
[----:B------:R-:W-:Y:S01]  /*3f50*/  FMUL R40, R40, R57 ;  /* 0x0000003928287220 */ /* 0x000fe20000400000 */
[----:B------:R-:W-:Y:S01]  /*3f60*/  F2FP.F16.F32.PACK_AB R31, RZ, R31 ;  /* 0x0000001fff1f723e */ /* 0x000fe200000000ff */
[-C--:B------:R-:W-:Y:S01]  /*3f70*/  FMUL R41, R41, R57.reuse ;  /* 0x0000003929297220 */ /* 0x080fe20000400000 */
[----:B------:R-:W-:Y:S01]  /*3f80*/  ISETP.GT.AND P4, PT, R0, RZ, P0 ;  /* 0x000000ff0000720c */ /* 0x000fe20000784270 */
[-C--:B------:R-:W-:Y:S01]  /*3f90*/  FMUL R42, R42, R57.reuse ;  /* 0x000000392a2a7220 */ /* 0x080fe20000400000 */
[----:B------:R-:W-:Y:S01]  /*3fa0*/  F2FP.F16.F32.PACK_AB R32, RZ, R32 ;  /* 0x00000020ff20723e */ /* 0x000fe200000000ff */
[----:B------:R-:W-:Y:S01]  /*3fb0*/  FMUL R43, R43, R57 ;  /* 0x000000392b2b7220 */ /* 0x000fe20000400000 */
[----:B------:R-:W-:Y:S01]  /*3fc0*/  F2FP.F16.F32.PACK_AB R33, RZ, R33 ;  /* 0x00000021ff21723e */ /* 0x000fe200000000ff */
[-C--:B------:R-:W-:Y:S01]  /*3fd0*/  FMUL R44, R44, R57.reuse ;  /* 0x000000392c2c7220 */ /* 0x080fe20000400000 */
[----:B------:R-:W-:Y:S01]  /*3fe0*/  F2FP.F16.F32.PACK_AB R34, RZ, R34 ;  /* 0x00000022ff22723e */ /* 0x000fe200000000ff */
[----:B------:R-:W-:Y:S01]  /*3ff0*/  @P3 STG.E.U16 desc[UR36][R4.64+0x12], R29 ;  /* 0x0000121d04003986 */ /* 0x000fe2000c101524 */
[----:B------:R-:W-:Y:S01]  /*4000*/  ISETP.GT.AND P3, PT, R3, 0x11, PT ;  /* 0x000000110300780c */ /* 0x000fe20003f64270 */
[----:B------:R-:W-:Y:S01]  /*4010*/  FMUL R45, R45, R57 ;  /* 0x000000392d2d7220 */ /* 0x000fe20000400000 */
[----:B------:R-:W-:Y:S01]  /*4020*/  F2FP.F16.F32.PACK_AB R35, RZ, R35 ;  /* 0x00000023ff23723e */ /* 0x000fe200000000ff */
[----:B------:R-:W-:Y:S01]  /*4030*/  @P1 STG.E.U16 desc[UR36][R6.64+0x10], R30 ;  /* 0x0000101e06001986 */ /* 0x000fe2000c101524 */
[----:B------:R-:W-:Y:S01]  /*4040*/  ISETP.GT.AND P1, PT, R0, 0x8, P0 ;  /* 0x000000080000780c */ /* 0x000fe20000724270 */
[-C--:B------:R-:W-:Y:S01]  /*4050*/  FMUL R46, R46, R57.reuse ;  /* 0x000000392e2e7220 */ /* 0x080fe20000400000 */
[----:B------:R-:W-:Y:S01]  /*4060*/  ISETP.GT.AND P0, PT, R3, 0x18, PT ;  /* 0x000000180300780c */ /* 0x000fe20003f04270 */
[----:B------:R-:W-:Y:S01]  /*4070*/  @P2 STG.E.U16 desc[UR36][R6.64+0x12], R31 ;  /* 0x0000121f06002986 */ /* 0x000fe2000c101524 */
[C---:B------:R-:W-:Y:S01]  /*4080*/  ISETP.GT.AND P2, PT, R0.reuse, RZ, P3 ;  /* 0x000000ff0000720c */ /* 0x040fe20001f44270 */
[-C--:B------:R-:W-:Y:S01]  /*4090*/  FMUL R47, R47, R57.reuse ;  /* 0x000000392f2f7220 */ /* 0x080fe20000400000 */
[C---:B------:R-:W-:Y:S01]  /*40a0*/  ISETP.GT.AND P3, PT, R0.reuse, 0x8, P3 ;  /* 0x000000080000780c */ /* 0x040fe20001f64270 */
[----:B------:R-:W-:Y:S01]  /*40b0*/  @P4 STG.E.U16 desc[UR36][R4.64+0x20], R32 ;  /* 0x0000202004004986 */ /* 0x000fe2000c101524 */
[----:B------:R-:W-:Y:S01]  /*40c0*/  ISETP.GT.AND P4, PT, R0, RZ, P0 ;  /* 0x000000ff0000720c */ /* 0x000fe20000784270 */
[-C--:B------:R-:W-:Y:S01]  /*40d0*/  FMUL R48, R48, R57.reuse ;  /* 0x0000003930307220 */ /* 0x080fe20000400000 */
[----:B------:R-:W-:Y:S01]  /*40e0*/  F2FP.F16.F32.PACK_AB R36, RZ, R36 ;  /* 0x00000024ff24723e */ /* 0x000fe200000000ff */
[----:B------:R-:W-:Y:S01]  /*40f0*/  FMUL R49, R49, R57 ;  /* 0x0000003931317220 */ /* 0x000fe20000400000 */
[----:B------:R-:W-:Y:S01]  /*4100*/  F2FP.F16.F32.PACK_AB R37, RZ, R37 ;  /* 0x00000025ff25723e */ /* 0x000fe200000000ff */
[-C--:B------:R-:W-:Y:S01]  /*4110*/  FMUL R50, R50, R57.reuse ;  /* 0x0000003932327220 */ /* 0x080fe20000400000 */
[----:B------:R-:W-:Y:S01]  /*4120*/  F2FP.F16.F32.PACK_AB R38, RZ, R38 ;  /* 0x00000026ff26723e */ /* 0x000fe200000000ff */
[----:B------:R-:W-:Y:S01]  /*4130*/  FMUL R51, R51, R57 ;  /* 0x0000003933337220 */ /* 0x000fe20000400000 */
[----:B------:R-:W-:Y:S01]  /*4140*/  F2FP.F16.F32.PACK_AB R39, RZ, R39 ;  /* 0x00000027ff27723e */ /* 0x000fe200000000ff */
[----:B------:R-:W-:Y:S01]  /*4150*/  @P2 STG.E.U16 desc[UR36][R4.64+0x22], R33 ;  /* 0x0000222104002986 */ /* 0x000fe2000c101524 */
[----:B------:R-:W-:Y:S01]  /*4160*/  F2FP.F16.F32.PACK_AB R40, RZ, R40 ;  /* 0x00000028ff28723e */ /* 0x000fe200000000ff */
        /* <DEDUP_REMOVED lines=10> */
[----:B------:R-:W-:Y:S01]  /*4210*/  @P4 STG.E.U16 desc[UR36][R4.64+0x30], R36 ;  /* 0x0000302404004986 */ /* 0x000fe2000c101524 */
[C---:B------:R-:W-:Y:S01]  /*4220*/  ISETP.GT.AND P2, PT, R0.reuse, RZ, P3 ;  /* 0x000000ff0000720c */ /* 0x040fe20001f44270 */
[----:B------:R-:W-:Y:S01]  /*4230*/  FMUL R55, R55, R57 ;  /* 0x0000003937377220 */ /* 0x000fe20000400000 */
[----:B------:R-:W-:-:S02]  /*4240*/  ISETP.GT.AND P4, PT, R0, 0x8, P3 ;  /* 0x000000080000780c */ /* 0x000fc40001f84270 */
[C---:B------:R-:W-:Y:S02]  /*4250*/  ISETP.GT.AND P3, PT, R0.reuse, RZ, P0 ;  /* 0x000000ff0000720c */ /* 0x040fe40000764270 */
[----:B------:R-:W-:Y:S02]  /*4260*/  ISETP.GT.AND P0, PT, R0, 0x8, P0 ;  /* 0x000000080000780c */ /* 0x000fe40000704270 */
[----:B------:R-:W-:Y:S02]  /*4270*/  F2FP.F16.F32.PACK_AB R43, RZ, R43 ;  /* 0x0000002bff2b723e */ /* 0x000fe400000000ff */
[----:B------:R-:W-:Y:S02]  /*4280*/  F2FP.F16.F32.PACK_AB R44, RZ, R44 ;  /* 0x0000002cff2c723e */ /* 0x000fe400000000ff */
[----:B------:R-:W-:Y:S01]  /*4290*/  F2FP.F16.F32.PACK_AB R45, RZ, R45 ;  /* 0x0000002dff2d723e */ /* 0x000fe200000000ff */
[----:B------:R-:W-:Y:S01]  /*42a0*/  @P2 STG.E.U16 desc[UR36][R4.64+0x32], R37 ;  /* 0x0000322504002986 */ /* 0x000fe2000c101524 */
[----:B------:R-:W-:-:S02]  /*42b0*/  F2FP.F16.F32.PACK_AB R46, RZ, R46 ;  /* 0x0000002eff2e723e */ /* 0x000fc400000000ff */
[----:B------:R-:W-:Y:S01]  /*42c0*/  F2FP.F16.F32.PACK_AB R47, RZ, R47 ;  /* 0x0000002fff2f723e */ /* 0x000fe200000000ff */
[----:B------:R-:W-:Y:S01]  /*42d0*/  @P1 STG.E.U16 desc[UR36][R6.64+0x30], R38 ;  /* 0x0000302606001986 */ /* 0x000fe2000c101524 */
[C---:B------:R-:W-:Y:S02]  /*42e0*/  ISETP.GT.AND P1, PT, R3.reuse, 0x28, PT ;  /* 0x000000280300780c */ /* 0x040fe40003f24270 */
[----:B------:R-:W-:Y:S01]  /*42f0*/  F2FP.F16.F32.PACK_AB R48, RZ, R48 ;  /* 0x00000030ff30723e */ /* 0x000fe200000000ff */
[----:B------:R-:W-:Y:S01]  /*4300*/  @P4 STG.E.U16 desc[UR36][R6.64+0x32], R39 ;  /* 0x0000322706004986 */ /* 0x000fe2000c101524 */
[----:B------:R-:W-:Y:S02]  /*4310*/  ISETP.GT.AND P4, PT, R3, 0x21, PT ;  /* 0x000000210300780c */ /* 0x000fe40003f84270 */
[----:B------:R-:W-:Y:S01]  /*4320*/  F2FP.F16.F32.PACK_AB R49, RZ, R49 ;  /* 0x00000031ff31723e */ /* 0x000fe200000000ff */
[----:B------:R-:W-:Y:S01]  /*4330*/  @P3 STG.E.U16 desc[UR36][R4.64+0x40], R40 ;  /* 0x0000402804003986 */ /* 0x000fe2000c101524 */
[----:B------:R-:W-:-:S02]  /*4340*/  ISETP.GT.AND P2, PT, R0, RZ, P4 ;  /* 0x000000ff0000720c */ /* 0x000fc40002744270 */
[C---:B------:R-:W-:Y:S02]  /*4350*/  ISETP.GT.AND P4, PT, R0.reuse, 0x8, P4 ;  /* 0x000000080000780c */ /* 0x040fe40002784270 */
        /* <DEDUP_REMOVED lines=12> */
[C---:B------:R-:W-:Y:S02]  /*4420*/  ISETP.GT.AND P2, PT, R0.reuse, RZ, P0 ;  /* 0x000000ff0000720c */ /* 0x040fe40000744270 */
[----:B------:R-:W-:Y:S01]  /*4430*/  ISETP.GT.AND P0, PT, R0, 0x8, P0 ;  /* 0x000000080000780c */ /* 0x000fe20000704270 */
[----:B------:R-:W-:Y:S01]  /*4440*/  @P3 STG.E.U16 desc[UR36][R4.64+0x50], R44 ;  /* 0x0000502c04003986 */ /* 0x000fe2000c101524 */
[----:B------:R-:W-:-:S04]  /*4450*/  ISETP.GT.AND P3, PT, R3, 0x30, PT ;  /* 0x000000300300780c */ /* 0x000fc80003f64270 */
[C---:B------:R-:W-:Y:S02]  /*4460*/  ISETP.GT.AND P4, PT, R0.reuse, RZ, P3 ;  /* 0x000000ff0000720c */ /* 0x040fe40001f84270 */
[----:B------:R-:W-:-:S03]  /*4470*/  ISETP.GT.AND P3, PT, R0, 0x8, P3 ;  /* 0x000000080000780c */ /* 0x000fc60001f64270 */
[----:B------:R-:W-:Y:S01]  /*4480*/  @P2 STG.E.U16 desc[UR36][R4.64+0x52], R45 ;  /* 0x0000522d04002986 */ /* 0x000fe2000c101524 */
[----:B------:R-:W-:-:S03]  /*4490*/  ISETP.GT.AND P2, PT, R3, 0x39, PT ;  /* 0x000000390300780c */ /* 0x000fc60003f44270 */
[----:B------:R-:W-:Y:S01]  /*44a0*/  @P1 STG.E.U16 desc[UR36][R6.64+0x50], R46 ;  /* 0x0000502e06001986 */ /* 0x000fe2000c101524 */
[----:B------:R-:W-:-:S03]  /*44b0*/  ISETP.GT.AND P1, PT, R3, 0x38, PT ;  /* 0x000000380300780c */ /* 0x000fc60003f24270 */
[----:B------:R-:W-:Y:S01]  /*44c0*/  @P0 STG.E.U16 desc[UR36][R6.64+0x52], R47 ;  /* 0x0000522f06000986 */ /* 0x000fe2000c101524 */
[----:B------:R-:W-:-:S03]  /*44d0*/  ISETP.GT.AND P0, PT, R3, 0x31, PT ;  /* 0x000000310300780c */ /* 0x000fc60003f04270 */
[----:B------:R-:W-:Y:S01]  /*44e0*/  @P4 STG.E.U16 desc[UR36][R4.64+0x60], R48 ;  /* 0x0000603004004986 */ /* 0x000fe2000c101524 */
[C---:B------:R-:W-:Y:S02]  /*44f0*/  ISETP.GT.AND P4, PT, R0.reuse, RZ, P0 ;  /* 0x000000ff0000720c */ /* 0x040fe40000784270 */
[----:B------:R-:W-:-:S11]  /*4500*/  ISETP.GT.AND P0, PT, R0, 0x8, P0 ;  /* 0x000000080000780c */ /* 0x000fd60000704270 */
[----:B------:R-:W-:Y:S02]  /*4510*/  @P4 IMAD.MOV.U32 R2, RZ, RZ, R4 ;  /* 0x000000ffff024224 */ /* 0x000fe400078e0004 */
[----:B------:R-:W-:-:S05]  /*4520*/  @P4 IMAD.MOV.U32 R3, RZ, RZ, R5 ;  /* 0x000000ffff034224 */ /* 0x000fca00078e0005 */
[----:B------:R1:W-:Y:S01]  /*4530*/  @P4 STG.E.U16 desc[UR36][R2.64+0x62], R49 ;  /* 0x0000623102004986 */ /* 0x0003e2000c101524 */
[C---:B------:R-:W-:Y:S02]  /*4540*/  ISETP.GT.AND P4, PT, R0.reuse, RZ, P2 ;  /* 0x000000ff0000720c */ /* 0x040fe40001784270 */
[----:B------:R-:W-:Y:S01]  /*4550*/  ISETP.GT.AND P2, PT, R0, 0x8, P2 ;  /* 0x000000080000780c */ /* 0x000fe20001744270 */
[----:B-1----:R-:W-:Y:S02]  /*4560*/  @P3 IMAD.MOV.U32 R2, RZ, RZ, R6 ;  /* 0x000000ffff023224 */ /* 0x002fe400078e0006 */
[----:B------:R-:W-:-:S05]  /*4570*/  @P3 IMAD.MOV.U32 R3, RZ, RZ, R7 ;  /* 0x000000ffff033224 */ /* 0x000fca00078e0007 */
[----:B------:R1:W-:Y:S01]  /*4580*/  @P3 STG.E.U16 desc[UR36][R2.64+0x60], R50 ;  /* 0x0000603202003986 */ /* 0x0003e2000c101524 */
[C---:B------:R-:W-:Y:S02]  /*4590*/  ISETP.GT.AND P3, PT, R0.reuse, RZ, P1 ;  /* 0x000000ff0000720c */ /* 0x040fe40000f64270 */
[----:B------:R-:W-:Y:S01]  /*45a0*/  ISETP.GT.AND P1, PT, R0, 0x8, P1 ;  /* 0x000000080000780c */ /* 0x000fe20000f24270 */
[----:B-1----:R-:W-:Y:S02]  /*45b0*/  @P0 IMAD.MOV.U32 R2, RZ, RZ, R6 ;  /* 0x000000ffff020224 */ /* 0x002fe400078e0006 */
[----:B------:R-:W-:-:S05]  /*45c0*/  @P0 IMAD.MOV.U32 R3, RZ, RZ, R7 ;  /* 0x000000ffff030224 */ /* 0x000fca00078e0007 */
[----:B------:R1:W-:Y:S03]  /*45d0*/  @P0 STG.E.U16 desc[UR36][R2.64+0x62], R51 ;  /* 0x0000623302000986 */ /* 0x0003e6000c101524 */
[----:B-1----:R-:W-:Y:S02]  /*45e0*/  @P3 IMAD.MOV.U32 R2, RZ, RZ, R4 ;  /* 0x000000ffff023224 */ /* 0x002fe400078e0004 */
[----:B------:R-:W-:-:S05]  /*45f0*/  @P3 IMAD.MOV.U32 R3, RZ, RZ, R5 ;  /* 0x000000ffff033224 */ /* 0x000fca00078e0005 */
[----:B------:R1:W-:Y:S04]  /*4600*/  @P3 STG.E.U16 desc[UR36][R2.64+0x70], R52 ;  /* 0x0000703402003986 */ /* 0x0003e8000c101524 */
[----:B------:R2:W-:Y:S01]  /*4610*/  @P4 STG.E.U16 desc[UR36][R4.64+0x72], R53 ;  /* 0x0000723504004986 */ /* 0x0005e2000c101524 */
[----:B-1----:R-:W-:Y:S02]  /*4620*/  @P1 IMAD.MOV.U32 R2, RZ, RZ, R6 ;  /* 0x000000ffff021224 */ /* 0x002fe400078e0006 */
[----:B------:R-:W-:-:S05]  /*4630*/  @P1 IMAD.MOV.U32 R3, RZ, RZ, R7 ;  /* 0x000000ffff031224 */ /* 0x000fca00078e0007 */
[----:B------:R2:W-:Y:S04]  /*4640*/  @P1 STG.E.U16 desc[UR36][R2.64+0x70], R54 ;  /* 0x0000703602001986 */ /* 0x0005e8000c101524 */
[----:B------:R2:W-:Y:S02]  /*4650*/  @P2 STG.E.U16 desc[UR36][R6.64+0x72], R55 ;  /* 0x0000723706002986 */ /* 0x0005e4000c101524 */
.L_x_101:
[----:B------:R-:W-:Y:S05]  /*4660*/  BSYNC B0 ;  /* 0x0000000000007941 */ /* 0x000fea0003800000 */
.L_x_39:
[----:B0-2---:R-:W2:Y:S01]  /*4670*/  LDL.64 R2, [R1] ;  /* 0x0000000001027983 */ /* 0x005ea20000100a00 */
[----:B------:R-:W-:Y:S01]  /*4680*/  ULDC.64 UR4, c[0x0][0x650] ;  /* 0x0001940000047ab9 */ /* 0x000fe20000000a00 */
[----:B------:R0:W-:Y:S01]  /*4690*/  SYNCS.ARRIVE.TRANS64.A1T0 RZ, [R65+UR47], RZ ;  /* 0x000000ff41ff79a7 */ /* 0x0001e2000810002f */
[----:B------:R-:W-:Y:S01]  /*46a0*/  PRMT R0, RZ, 0x7610, R0 ;  /* 0x00007610ff007816 */ /* 0x000fe20000000000 */
[----:B-----5:R-:W-:Y:S02]  /*46b0*/  IMAD.MOV.U32 R19, RZ, RZ, -0x1 ;  /* 0xffffffffff137424 */ /* 0x020fe400078e00ff */
[----:B------:R-:W-:Y:S01]  /*46c0*/  IMAD.MOV.U32 R22, RZ, RZ, -0x1 ;  /* 0xffffffffff167424 */ /* 0x000fe200078e00ff */
[----:B--2---:R-:W-:-:S04]  /*46d0*/  LEA R18, P0, R2, R18, 0x1 ;  /* 0x0000001202127211 */ /* 0x004fc800078008ff */
[----:B------:R-:W-:Y:S01]  /*46e0*/  LEA.HI.X R17, R2, R17, R23, 0x1, P0 ;  /* 0x0000001102117211 */ /* 0x000fe200000f0c17 */
[----:B------:R-:W-:Y:S01]  /*46f0*/  IMAD.MOV.U32 R2, RZ, RZ, -0x1 ;  /* 0xffffffffff027424 */ /* 0x000fe200078e00ff */
[----:B------:R-:W-:-:S04]  /*4700*/  ISETP.GE.U32.AND P0, PT, R18, UR4, PT ;  /* 0x0000000412007c0c */ /* 0x000fc8000bf06070 */
[----:B------:R-:W-:-:S13]  /*4710*/  ISETP.GE.U32.AND.EX P0, PT, R17, UR5, PT, P0 ;  /* 0x0000000511007c0c */ /* 0x000fda000bf06100 */
[----:B0-----:R-:W-:Y:S05]  /*4720*/  @P0 BRA `(.L_x_102) ;  /* 0x0000000400700947 */ /* 0x001fea0003800000 */
[----:B------:R-:W0:Y:S01]  /*4730*/  S2R R10, SR_CTAID.X ;  /* 0x00000000000a7919 */ /* 0x000e220000002500 */
[----:B-1-34-:R-:W1:Y:S01]  /*4740*/  LDC.64 R8, c[0x0][0x628] ;  /* 0x00018a00ff087b82 */ /* 0x01ae620000000a00 */
[----:B------:R-:W-:Y:S01]  /*4750*/  ULDC UR4, c[0x0][0x150] ;  /* 0x0000540000047ab9 */ /* 0x000fe20000000800 */
[----:B------:R-:W-:Y:S01]  /*4760*/  IMAD.MOV.U32 R6, RZ, RZ, R18 ;  /* 0x000000ffff067224 */ /* 0x000fe200078e0012 */
[----:B------:R-:W2:Y:S01]  /*4770*/  S2R R20, SR_CTAID.Y ;  /* 0x0000000000147919 */ /* 0x000ea20000002600 */
[----:B------:R-:W-:-:S04]  /*4780*/  IMAD.MOV.U32 R7, RZ, RZ, R17 ;  /* 0x000000ffff077224 */ /* 0x000fc800078e0011 */
[----:B------:R-:W3:Y:S08]  /*4790*/  LDC R15, c[0x0][0x144] ;  /* 0x00005100ff0f7b82 */ /* 0x000ef00000000800 */
[----:B------:R-:W4:Y:S08]  /*47a0*/  LDC R0, c[0x0][0x630] ;  /* 0x00018c00ff007b82 */ /* 0x000f300000000800 */
[----:B------:R-:W2:Y:S01]  /*47b0*/  LDC.64 R12, c[0x0][0x620] ;  /* 0x00018800ff0c7b82 */ /* 0x000ea20000000a00 */
[----:B-1----:R-:W-:-:S04]  /*47c0*/  ISETP.NE.U32.AND P0, PT, R8, RZ, PT ;  /* 0x000000ff0800720c */ /* 0x002fc80003f05070 */
[----:B------:R-:W-:Y:S02]  /*47d0*/  ISETP.NE.AND.EX P0, PT, R9, RZ, PT, P0 ;  /* 0x000000ff0900720c */ /* 0x000fe40003f05300 */
[----:B0-----:R-:W-:-:S05]  /*47e0*/  I2FP.F32.U32 R2, R10 ;  /* 0x0000000a00027245 */ /* 0x001fca0000201000 */
[----:B------:R-:W-:-:S04]  /*47f0*/  FMUL R2, R2, UR4 ;  /* 0x0000000402027c20 */ /* 0x000fc80008400000 */
[----:B------:R0:W1:Y:S02]  /*4800*/  F2I.U32.TRUNC.NTZ R14, R2 ;  /* 0x00000002000e7305 */ /* 0x000064000020f000 */
[----:B---34-:R-:W-:Y:S05]  /*4810*/  @!P0 BRA `(.L_x_103) ;  /* 0x0000000000288947 */ /* 0x018fea0003800000 */
[----:B------:R-:W3:Y:S02]  /*4820*/  LDC R3, c[0x0][0x634] ;  /* 0x00018d00ff037b82 */ /* 0x000ee40000000800 */
[----:B---3--:R-:W-:-:S05]  /*4830*/  IADD3 R7, P0, R18, R3, RZ ;  /* 0x0000000312077210 */ /* 0x008fca0007f1e0ff */
[----:B------:R-:W-:-:S04]  /*4840*/  IMAD.X R11, RZ, RZ, R17, P0 ;  /* 0x000000ffff0b7224 */ /* 0x000fc800000e0611 */
[----:B0-----:R-:W-:-:S04]  /*4850*/  IMAD.WIDE.U32 R2, R11, R8, RZ ;  /* 0x000000080b027225 */ /* 0x001fc800078e00ff */
[----:B------:R-:W-:-:S04]  /*4860*/  IMAD.WIDE.U32 R4, P0, R7, R9, R2 ;  /* 0x0000000907047225 */ /* 0x000fc80007800002 */
[----:B------:R-:W-:-:S04]  /*4870*/  IMAD.WIDE.U32 R2, R7, R8, RZ ;  /* 0x0000000807027225 */ /* 0x000fc800078e00ff */
[----:B------:R-:W-:Y:S01]  /*4880*/  IMAD.X R7, RZ, RZ, RZ, P0 ;  /* 0x000000ffff077224 */ /* 0x000fe200000e06ff */
[----:B------:R-:W-:Y:S01]  /*4890*/  IADD3 RZ, P0, R3, R4, RZ ;  /* 0x0000000403ff7210 */ /* 0x000fe20007f1e0ff */
[----:B------:R-:W-:-:S04]  /*48a0*/  IMAD.MOV.U32 R6, RZ, RZ, R5 ;  /* 0x000000ffff067224 */ /* 0x000fc800078e0005 */
[----:B------:R-:W-:-:S08]  /*48b0*/  IMAD.WIDE.U32.X R6, R11, R9, R6, P0 ;  /* 0x000000090b067225 */ /* 0x000fd000000e0406 */
.L_x_103:
[----:B------:R-:W3:Y:S01]  /*48c0*/  LDC.64 R26, c[0x0][0x640] ;  /* 0x00019000ff1a7b82 */ /* 0x000ee20000000a00 */
[-C--:B------:R-:W-:Y:S01]  /*48d0*/  SHF.R.U64 R11, R6, R0.reuse, R7 ;  /* 0x00000000060b7219 */ /* 0x080fe20000001207 */
[----:B------:R-:W-:Y:S01]  /*48e0*/  IMAD.MOV.U32 R19, RZ, RZ, R17 ;  /* 0x000000ffff137224 */ /* 0x000fe200078e0011 */
[----:B------:R-:W-:Y:S01]  /*48f0*/  SHF.R.U32.HI R0, RZ, R0, R7 ;  /* 0x00000000ff007219 */ /* 0x000fe20000011607 */
[----:B-1----:R-:W-:Y:S01]  /*4900*/  IMAD.MOV R14, RZ, RZ, -R14 ;  /* 0x000000ffff0e7224 */ /* 0x002fe200078e0a0e */
[----:B------:R-:W-:Y:S01]  /*4910*/  IADD3 R5, P0, RZ, -R11, RZ ;  /* 0x8000000bff057210 */ /* 0x000fe20007f1e0ff */
[----:B------:R-:W-:Y:S01]  /*4920*/  ULDC UR4, c[0x0][0x154] ;  /* 0x0000550000047ab9 */ /* 0x000fe20000000800 */
[----:B------:R-:W-:Y:S01]  /*4930*/  IMAD.MOV.U32 R7, RZ, RZ, 0x1 ;  /* 0x00000001ff077424 */ /* 0x000fe200078e00ff */
[----:B------:R-:W1:Y:S01]  /*4940*/  LDC R4, c[0x0][0x618] ;  /* 0x00018600ff047b82 */ /* 0x000e620000000800 */
[----:B------:R-:W-:Y:S02]  /*4950*/  IMAD R22, R15, R14, R10 ;  /* 0x0000000e0f167224 */ /* 0x000fe400078e020a */
[----:B------:R-:W-:-:S04]  /*4960*/  IMAD.X R3, RZ, RZ, ~R0, P0 ;  /* 0x000000ffff037224 */ /* 0x000fc800000e0e00 */
[-C--:B--2---:R-:W-:Y:S01]  /*4970*/  IMAD R0, R3, R12.reuse, RZ ;  /* 0x0000000c03007224 */ /* 0x084fe200078e02ff */
[----:B------:R-:W2:Y:S01]  /*4980*/  LDC R6, c[0x0][0x608] ;  /* 0x00018200ff067b82 */ /* 0x000ea20000000800 */
[----:B0-----:R-:W-:-:S04]  /*4990*/  IMAD.WIDE.U32 R2, R5, R12, R18 ;  /* 0x0000000c05027225 */ /* 0x001fc800078e0012 */
[----:B------:R-:W-:Y:S01]  /*49a0*/  IMAD R5, R5, R13, R0 ;  /* 0x0000000d05057224 */ /* 0x000fe200078e0200 */
[----:B------:R-:W-:Y:S02]  /*49b0*/  I2FP.F32.U32 R0, R20 ;  /* 0x0000001400007245 */ /* 0x000fe40000201000 */
[----:B------:R-:W0:Y:S01]  /*49c0*/  LDC R24, c[0x0][0x658] ;  /* 0x00019600ff187b82 */ /* 0x000e220000000800 */
[----:B------:R-:W-:Y:S01]  /*49d0*/  IMAD.IADD R3, R3, 0x1, R5 ;  /* 0x0000000103037824 */ /* 0x000fe200078e0205 */
[----:B---3--:R-:W-:Y:S01]  /*49e0*/  ISETP.NE.U32.AND P0, PT, R26, RZ, PT ;  /* 0x000000ff1a00720c */ /* 0x008fe20003f05070 */
[----:B------:R-:W-:Y:S01]  /*49f0*/  FMUL R0, R0, UR4 ;  /* 0x0000000400007c20 */ /* 0x000fe20008400000 */
[----:B------:R-:W-:Y:S02]  /*4a00*/  IMAD.MOV.U32 R5, RZ, RZ, -0x1 ;  /* 0xffffffffff057424 */ /* 0x000fe400078e00ff */
[----:B------:R-:W-:Y:S01]  /*4a10*/  ISETP.NE.AND.EX P0, PT, R27, RZ, PT, P0 ;  /* 0x000000ff1b00720c */ /* 0x000fe20003f05300 */
[----:B------:R3:W4:Y:S01]  /*4a20*/  F2I.U32.TRUNC.NTZ R12, R0 ;  /* 0x00000000000c7305 */ /* 0x000722000020f000 */
[----:B------:R-:W3:Y:S01]  /*4a30*/  LDC R15, c[0x0][0x148] ;  /* 0x00005200ff0f7b82 */ /* 0x000ee20000000800 */
[----:B-1----:R-:W-:-:S02]  /*4a40*/  SHF.R.U64 R10, R2, R4, R3 ;  /* 0x00000004020a7219 */ /* 0x002fc40000001203 */
[----:B------:R-:W-:-:S05]  /*4a50*/  SHF.R.U32.HI R3, RZ, R4, R3 ;  /* 0x00000004ff037219 */ /* 0x000fca0000011603 */
[----:B------:R-:W1:Y:S01]  /*4a60*/  LDC R14, c[0x0][0x600] ;  /* 0x00018000ff0e7b82 */ /* 0x000e620000000800 */
[-CC-:B--2---:R-:W-:Y:S02]  /*4a70*/  SHF.R.U64 R8, R10, R6.reuse, R3.reuse ;  /* 0x000000060a087219 */ /* 0x184fe40000001203 */
[----:B------:R-:W-:-:S05]  /*4a80*/  SHF.R.U32.HI R3, RZ, R6, R3 ;  /* 0x00000006ff037219 */ /* 0x000fca0000011603 */
[----:B------:R-:W2:Y:S01]  /*4a90*/  LDC R21, c[0x0][0x648] ;  /* 0x00019200ff157b82 */ /* 0x000ea20000000800 */
[-CC-:B0-----:R-:W-:Y:S02]  /*4aa0*/  SHF.R.U64 R13, R8, R24.reuse, R3.reuse ;  /* 0x00000018080d7219 */ /* 0x181fe40000001203 */
[-C--:B------:R-:W-:Y:S02]  /*4ab0*/  SHF.L.U32 R5, R5, R24.reuse, RZ ;  /* 0x0000001805057219 */ /* 0x080fe400000006ff */
[-C--:B------:R-:W-:Y:S01]  /*4ac0*/  SHF.R.U32.HI R3, RZ, R24.reuse, R3 ;  /* 0x00000018ff037219 */ /* 0x080fe20000011603 */
[----:B------:R-:W-:Y:S01]  /*4ad0*/  IMAD.MOV.U32 R2, RZ, RZ, R13 ;  /* 0x000000ffff027224 */ /* 0x000fe200078e000d */
[----:B------:R-:W-:Y:S01]  /*4ae0*/  SHF.L.U32 R24, R7, R24, RZ ;  /* 0x0000001807187219 */ /* 0x000fe200000006ff */
[----:B------:R-:W0:Y:S01]  /*4af0*/  LDC R25, c[0x0][0x638] ;  /* 0x00018e00ff197b82 */ /* 0x000e220000000800 */
[----:B------:R-:W-:-:S07]  /*4b00*/  LOP3.LUT R19, RZ, R5, RZ, 0x33, !PT ;  /* 0x00000005ff137212 */ /* 0x000fce00078e33ff */
[----:B------:R-:W0:Y:S01]  /*4b10*/  LDC R28, c[0x0][0x610] ;  /* 0x00018400ff1c7b82 */ /* 0x000e220000000800 */
[----:B----4-:R-:W-:Y:S05]  /*4b20*/  @!P0 BRA `(.L_x_104) ;  /* 0x0000000000288947 */ /* 0x010fea0003800000 */
[----:B---3--:R-:W3:Y:S02]  /*4b30*/  LDC R0, c[0x0][0x64c] ;  /* 0x00019300ff007b82 */ /* 0x008ee40000000800 */
        /* <DEDUP_REMOVED lines=9> */
.L_x_104:
[----:B------:R-:W4:Y:S01]  /*4bd0*/  LDC R4, c[0x0][0x65c] ;  /* 0x00019700ff047b82 */ /* 0x000f220000000800 */
[----:B--23--:R-:W-:Y:S01]  /*4be0*/  SHF.R.U64 R0, R2, R21, R3 ;  /* 0x0000001502007219 */ /* 0x00cfe20000001203 */
[----:B-1----:R-:W-:Y:S01]  /*4bf0*/  VIADD R3, R14, 0xffffffff ;  /* 0xffffffff0e037836 */ /* 0x002fe20000000000 */
[----:B------:R-:W-:Y:S01]  /*4c00*/  LOP3.LUT R19, R8, R19, RZ, 0xc0, !PT ;  /* 0x0000001308137212 */ /* 0x000fe200078ec0ff */
[----:B------:R-:W-:Y:S02]  /*4c10*/  IMAD.MOV R12, RZ, RZ, -R12 ;  /* 0x000000ffff0c7224 */ /* 0x000fe400078e0a0c */
[----:B------:R-:W-:Y:S01]  /*4c20*/  IMAD.MOV R2, RZ, RZ, -R0 ;  /* 0x000000ffff027224 */ /* 0x000fe200078e0a00 */
[----:B------:R-:W-:Y:S01]  /*4c30*/  LOP3.LUT R3, R10, R3, RZ, 0xc0, !PT ;  /* 0x000000030a037212 */ /* 0x000fe200078ec0ff */
[----:B------:R-:W-:Y:S02]  /*4c40*/  IMAD R19, R24, R0, R19 ;  /* 0x0000000018137224 */ /* 0x000fe400078e0213 */
[----:B0-----:R-:W-:-:S04]  /*4c50*/  IMAD R0, R2, R25, R13 ;  /* 0x0000001902007224 */ /* 0x001fc800078e020d */
[----:B------:R-:W-:Y:S01]  /*4c60*/  IMAD R2, R0, R14, R3 ;  /* 0x0000000e00027224 */ /* 0x000fe200078e0203 */
[----:B----4-:R-:W-:Y:S01]  /*4c70*/  ISETP.NE.AND P0, PT, R4, 0x1, PT ;  /* 0x000000010400780c */ /* 0x010fe20003f05270 */
[----:B------:R-:W-:-:S05]  /*4c80*/  IMAD.MOV.U32 R4, RZ, RZ, 0x1 ;  /* 0x00000001ff047424 */ /* 0x000fca00078e00ff */
[----:B------:R-:W-:-:S07]  /*4c90*/  PRMT R0, R4, 0x7610, R0 ;  /* 0x0000761004007816 */ /* 0x000fce0000000000 */
[----:B------:R-:W-:-:S04]  /*4ca0*/  @P0 IMAD R22, R15, R12, R20 ;  /* 0x0000000c0f160224 */ /* 0x000fc800078e0214 */
[----:B------:R-:W-:-:S05]  /*4cb0*/  IMAD R19, R19, R28, R22 ;  /* 0x0000001c13137224 */ /* 0x000fca00078e0216 */
[----:B------:R-:W-:Y:S02]  /*4cc0*/  SEL R22, R2, R19, !P0 ;  /* 0x0000001302167207 */ /* 0x000fe40004000000 */
[----:B------:R-:W-:Y:S01]  /*4cd0*/  SEL R19, R19, R2, !P0 ;  /* 0x0000000213137207 */ /* 0x000fe20004000000 */
[----:B------:R-:W-:-:S07]  /*4ce0*/  IMAD.MOV.U32 R2, RZ, RZ, R11 ;  /* 0x000000ffff027224 */ /* 0x000fce00078e000b */
.L_x_102:
[----:B------:R-:W-:Y:S02]  /*4cf0*/  LOP3.LUT P0, RZ, R0, 0xff, RZ, 0xc0, !PT ;  /* 0x000000ff00ff7812 */ /* 0x000fe4000780c0ff */
[----:B------:R-:W-:-:S11]  /*4d00*/  LOP3.LUT R73, R73, 0x1, RZ, 0x3c, !PT ;  /* 0x0000000149497812 */ /* 0x000fd600078e3cff */
[----:B------:R-:W-:Y:S05]  /*4d10*/  @P0 BRA `(.L_x_105) ;  /* 0xffffffc800c00947 */ /* 0x000fea000383ffff */
[----:B------:R-:W-:Y:S05]  /*4d20*/  EXIT ;  /* 0x000000000000794d */ /* 0x000fea0003800000 */
.L_x_18:
[----:B------:R-:W-:-:S08]  /*4d30*/  ISETP.NE.AND P0, PT, R5, RZ, PT ;  /* 0x000000ff0500720c */ /* 0x000fd00003f05270 */
[----:B0-2---:R-:W0:-:S00]  /*4d40*/  USETMAXREG.DEALLOC.CTAPOOL 0x28 ;  /* 0x00000028000079c8 */ /* 0x005e0000080e0500 */
[----:B------:R-:W-:Y:S05]  /*4d50*/  @P0 EXIT ;  /* 0x000000000000094d */ /* 0x000fea0003800000 */
[----:B0-----:R-:W-:Y:S01]  /*4d60*/  LOP3.LUT P0, RZ, R8, 0xff, RZ, 0xc0, !PT ;  /* 0x000000ff08ff7812 */ /* 0x001fe2000780c0ff */
[----:B------:R-:W-:Y:S02]  /*4d70*/  IMAD.MOV.U32 R0, RZ, RZ, 0x1 ;  /* 0x00000001ff007424 */ /* 0x000fe400078e00ff */
[----:B------:R-:W-:-:S10]  /*4d80*/  IMAD.MOV.U32 R8, RZ, RZ, RZ ;  /* 0x000000ffff087224 */ /* 0x000fd400078e00ff */
[----:B------:R-:W-:Y:S05]  /*4d90*/  @!P0 BRA `(.L_x_106) ;  /* 0x0000000c003c8947 */ /* 0x000fea0003800000 */
[----:B------:R-:W0:Y:S01]  /*4da0*/  S2UR UR8, SR_CgaCtaId ;  /* 0x00000000000879c3 */ /* 0x000e220000008800 */
[----:B------:R-:W-:Y:S01]  /*4db0*/  LOP3.LUT P0, RZ, R4, 0x1f, RZ, 0xc0, !PT ;  /* 0x0000001f04ff7812 */ /* 0x000fe2000780c0ff */
[----:B------:R-:W-:Y:S01]  /*4dc0*/  ULDC UR5, c[0x0][0x658] ;  /* 0x0001960000057ab9 */ /* 0x000fe20000000800 */
[----:B------:R-:W-:Y:S01]  /*4dd0*/  UMOV UR6, 0xffffffff ;  /* 0xffffffff00067882 */ /* 0x000fe20000000000 */
[----:B------:R-:W-:Y:S01]  /*4de0*/  BSSY B0, `(.L_x_106) ;  /* 0x00000ca000007945 */ /* 0x000fe20003800000 */
[----:B------:R-:W-:Y:S01]  /*4df0*/  USHF.L.U32 UR6, UR6, UR5, URZ ;  /* 0x0000000506067299 */ /* 0x000fe2000800063f */
[C---:B------:R-:W-:Y:S01]  /*4e00*/  ISETP.NE.AND P2, PT, R3.reuse, RZ, PT ;  /* 0x000000ff0300720c */ /* 0x040fe20003f45270 */
[----:B------:R-:W-:Y:S01]  /*4e10*/  IMAD.MOV.U32 R9, RZ, RZ, 0x1 ;  /* 0x00000001ff097424 */ /* 0x000fe200078e00ff */
[----:B------:R-:W-:Y:S01]  /*4e20*/  ISETP.NE.OR P0, PT, R3, RZ, !P0 ;  /* 0x000000ff0300720c */ /* 0x000fe20004705670 */
[----:B------:R-:W-:Y:S01]  /*4e30*/  IMAD.MOV.U32 R0, RZ, RZ, 0x1 ;  /* 0x00000001ff007424 */ /* 0x000fe200078e00ff */
[----:B------:R-:W-:Y:S01]  /*4e40*/  LOP3.LUT R6, R16, 0x2, RZ, 0xfc, !PT ;  /* 0x0000000210067812 */ /* 0x000fe200078efcff */
[----:B------:R-:W-:Y:S01]  /*4e50*/  IMAD.MOV.U32 R8, RZ, RZ, RZ ;  /* 0x000000ffff087224 */ /* 0x000fe200078e00ff */
[----:B------:R-:W-:Y:S01]  /*4e60*/  ULDC UR4, c[0x0][0x600] ;  /* 0x0001800000047ab9 */ /* 0x000fe20000000800 */
[----:B------:R-:W-:Y:S01]  /*4e70*/  UMOV UR7, 0x1 ;  /* 0x0000000100077882 */ /* 0x000fe20000000000 */
[----:B------:R-:W-:-:S02]  /*4e80*/  UIADD3 UR22, UR40, 0x1, URZ ;  /* 0x0000000128167890 */ /* 0x000fc4000fffe03f */
[----:B------:R-:W-:Y:S02]  /*4e90*/  UIADD3 UR15, UR4, -0x1, URZ ;  /* 0xffffffff040f7890 */ /* 0x000fe4000fffe03f */
[----:B------:R-:W-:Y:S02]  /*4ea0*/  USHF.L.U32 UR17, UR7, UR5, URZ ;  /* 0x0000000507117299 */ /* 0x000fe4000800063f */
[----:B------:R-:W-:Y:S01]  /*4eb0*/  ULOP3.LUT UR16, URZ, UR6, URZ, 0x33, !UPT ;  /* 0x000000063f107292 */ /* 0x000fe2000f8e333f */
[----:B------:R-:W-:Y:S01]  /*4ec0*/  ULDC.64 UR20, c[0x0][0x198] ;  /* 0x0000660000147ab9 */ /* 0x000fe20000000a00 */
[----:B0-----:R-:W-:-:S10]  /*4ed0*/  IMAD.U32 R7, RZ, RZ, UR8 ;  /* 0x00000008ff077e24 */ /* 0x001fd4000f8e00ff */
.L_x_118:
[----:B------:R-:W-:-:S03]  /*4ee0*/  UMOV UR4, 0xffffffff ;  /* 0xffffffff00047882 */ /* 0x000fc60000000000 */
[----:B------:R-:W-:Y:S05]  /*4ef0*/  BRA.DIV UR4, `(.L_x_107) ;  /* 0x0000001604607947 */ /* 0x000fea000b800000 */
[----:B------:R-:W-:-:S13]  /*4f00*/  ELECT P6, URZ, PT ;  /* 0x00000000003f782f */ /* 0x000fda00038c0000 */
.L_x_141:
[----:B------:R-:W0:Y:S01]  /*4f10*/  LDC R3, c[0x0][0x28c] ;  /* 0x0000a300ff037b82 */ /* 0x000e220000000800 */
[----:B------:R-:W-:Y:S01]  /*4f20*/  BSSY B1, `(.L_x_108) ;  /* 0x000003c000017945 */ /* 0x000fe20003800000 */
[----:B0-----:R-:W-:-:S13]  /*4f30*/  ISETP.LT.OR P6, PT, R3, 0x1, !P6 ;  /* 0x000000010300780c */ /* 0x001fda00077c1670 */
[----:B------:R-:W-:Y:S05]  /*4f40*/  @P6 BRA `(.L_x_109) ;  /* 0x0000000000e46947 */ /* 0x000fea0003800000 */
[----:B------:R-:W-:Y:S02]  /*4f50*/  IMAD R7, R19, 0x2, R7 ;  /* 0x0000000213077824 */ /* 0x000fe400078e0207 */
[----:B------:R-:W-:Y:S02]  /*4f60*/  IMAD.SHL.U32 R22, R22, 0x40, RZ ;  /* 0x0000004016167824 */ /* 0x000fe400078e00ff */
[----:B------:R-:W-:Y:S02]  /*4f70*/  IMAD.MOV.U32 R14, RZ, RZ, RZ ;  /* 0x000000ffff0e7224 */ /* 0x000fe400078e00ff */
[----:B------:R-:W-:Y:S02]  /*4f80*/  IMAD.U32 R15, RZ, RZ, UR22 ;  /* 0x00000016ff0f7e24 */ /* 0x000fe4000f8e00ff */
[----:B------:R-:W-:Y:S02]  /*4f90*/  IMAD.MOV.U32 R3, RZ, RZ, R0 ;  /* 0x000000ffff037224 */ /* 0x000fe400078e0000 */
[----:B------:R-:W-:-:S02]  /*4fa0*/  IMAD.MOV.U32 R4, RZ, RZ, R8 ;  /* 0x000000ffff047224 */ /* 0x000fc400078e0008 */
[----:B------:R-:W-:-:S07]  /*4fb0*/  IMAD.SHL.U32 R11, R7, 0x20, RZ ;  /* 0x00000020070b7824 */ /* 0x000fce00078e00ff */
.L_x_113:
[----:B------:R-:W0:Y:S01]  /*4fc0*/  S2UR UR4, SR_CgaCtaId ;  /* 0x00000000000479c3 */ /* 0x000e220000008800 */
[----:B------:R-:W-:Y:S02]  /*4fd0*/  MOV R10, 0x400 ;  /* 0x00000400000a7802 */ /* 0x000fe40000000f00 */
[----:B------:R-:W-:Y:S01]  /*4fe0*/  SHF.L.U32 R5, R3, 0x1f, RZ ;  /* 0x0000001f03057819 */ /* 0x000fe200000006ff */
[----:B0-----:R-:W-:-:S05]  /*4ff0*/  IMAD.U32 R7, RZ, RZ, UR4 ;  /* 0x00000004ff077e24 */ /* 0x001fca000f8e00ff */
[----:B------:R-:W-:Y:S02]  /*5000*/  LEA R13, R7, R10, 0x18 ;  /* 0x0000000a070d7211 */ /* 0x000fe400078ec0ff */
[----:B------:R-:W0:Y:S03]  /*5010*/  @!P2 LDC R10, c[0x0][0x500] ;  /* 0x00014000ff0aab82 */ /* 0x000e260000000800 */
[----:B------:R-:W-:-:S04]  /*5020*/  IMAD R12, R4, 0x8, R13 ;  /* 0x00000008040c7824 */ /* 0x000fc800078e020d */
[----:B------:R-:W1:Y:S02]  /*5030*/  SYNCS.PHASECHK.TRANS64.TRYWAIT P1, [R12+URZ+0x70], R5 ;  /* 0x000070050c0075a7 */ /* 0x000e64000802017f */
[----:B-1----:R-:W-:Y:S05]  /*5040*/  @!P1 BRA `(.L_x_110) ;  /* 0x00000014002c9947 */ /* 0x002fea0003800000 */
.L_x_142:
[----:B-1----:R-:W-:Y:S01]  /*5050*/  PRMT R5, R6, 0x9910, RZ ;  /* 0x0000991006057816 */ /* 0x002fe200000000ff */
[----:B0-----:R0:W-:Y:S03]  /*5060*/  @!P2 SYNCS.ARRIVE.TRANS64 RZ, [R12+URZ], R10 ;  /* 0x0000000a0cffa9a7 */ /* 0x0011e6000800003f */
[----:B------:R-:W-:-:S13]  /*5070*/  ISETP.NE.AND P1, PT, R5, 0x2, PT ;  /* 0x000000020500780c */ /* 0x000fda0003f25270 */
[----:B0-----:R-:W-:Y:S05]  /*5080*/  @P1 BRA `(.L_x_111) ;  /* 0x0000000000041947 */ /* 0x001fea0003800000 */
[----:B------:R-:W-:Y:S01]  /*5090*/  BPT.TRAP 0x1 ;  /* 0x000000040000795c */ /* 0x000fe20000300000 */
.L_x_111:
[----:B------:R-:W-:Y:S05]  /*50a0*/  @P0 BRA `(.L_x_112) ;  /* 0x0000000000040947 */ /* 0x000fea0003800000 */
[----:B------:R-:W-:Y:S01]  /*50b0*/  BPT.TRAP 0x1 ;  /* 0x000000040000795c */ /* 0x000fe20000300000 */
.L_x_112:
[----:B------:R-:W-:Y:S01]  /*50c0*/  IMAD R5, R4, 0x2, R7 ;  /* 0x0000000204057824 */ /* 0x000fe200078e0207 */
[----:B------:R-:W-:Y:S01]  /*50d0*/  R2UR UR9, R12 ;  /* 0x000000000c0972ca */ /* 0x000fe200000e0000 */
[----:B------:R-:W-:Y:S01]  /*50e0*/  VIADD R15, R15, 0xffffffff ;  /* 0xffffffff0f0f7836 */ /* 0x000fe20000000000 */
[----:B------:R-:W-:Y:S01]  /*50f0*/  UIADD3 UR4, UP0, UR20, 0xf0, URZ ;  /* 0x000000f014047890 */ /* 0x000fe2000ff1e03f */
[----:B------:R-:W-:Y:S01]  /*5100*/  IMAD.SHL.U32 R5, R5, 0x800, RZ ;  /* 0x0000080005057824 */ /* 0x000fe200078e00ff */
[----:B------:R-:W-:Y:S01]  /*5110*/  R2UR UR11, R11 ;  /* 0x000000000b0b72ca */ /* 0x000fe200000e0000 */
[----:B------:R-:W-:Y:S01]  /*5120*/  UIADD3 UR24, UP1, UR20, 0x1f0, URZ ;  /* 0x000001f014187890 */ /* 0x000fe2000ff3e03f */
[----:B------:R-:W-:Y:S01]  /*5130*/  R2UR UR10, R14 ;  /* 0x000000000e0a72ca */ /* 0x000fe200000e0000 */
[--C-:B------:R-:W-:Y:S01]  /*5140*/  IMAD R5, R5, 0x2, R13.reuse ;  /* 0x0000000205057824 */ /* 0x100fe200078e020d */
[----:B------:R-:W-:Y:S01]  /*5150*/  R2UR UR12, R2 ;  /* 0x00000000020c72ca */ /* 0x000fe200000e0000 */
[----:B------:R-:W-:Y:S01]  /*5160*/  IMAD R13, R4, 0x2000, R13 ;  /* 0x00002000040d7824 */ /* 0x000fe200078e020d */
[----:B------:R-:W-:Y:S01]  /*5170*/  R2UR UR18, R22 ;  /* 0x00000000161272ca */ /* 0x000fe200000e0000 */
[----:B------:R-:W-:Y:S01]  /*5180*/  VIADD R4, R4, 0x1 ;  /* 0x0000000104047836 */ /* 0x000fe20000000000 */
[----:B------:R-:W-:Y:S01]  /*5190*/  R2UR UR5, R5 ;  /* 0x00000000050572ca */ /* 0x000fe200000e0000 */
[----:B------:R-:W-:Y:S01]  /*51a0*/  UIADD3.X UR25, URZ, UR21, URZ, UP1, !UPT ;  /* 0x000000153f197290 */ /* 0x000fe20008ffe43f */
[----:B------:R-:W-:Y:S01]  /*51b0*/  R2UR UR8, R13 ;  /* 0x000000000d0872ca */ /* 0x000fe200000e0000 */
[----:B------:R-:W-:Y:S01]  /*51c0*/  UMOV UR19, 0x30000 ;  /* 0x0003000000137882 */ /* 0x000fe20000000000 */
[----:B------:R-:W-:Y:S01]  /*51d0*/  ISETP.GT.AND P3, PT, R15, 0x1, PT ;  /* 0x000000010f00780c */ /* 0x000fe20003f64270 */
[----:B------:R-:W-:Y:S01]  /*51e0*/  UMOV UR6, 0x0 ;  /* 0x0000000000067882 */ /* 0x000fe20000000000 */
[----:B------:R-:W-:Y:S01]  /*51f0*/  UMOV UR7, 0x10000000 ;  /* 0x1000000000077882 */ /* 0x000fe20000000000 */
[----:B------:R-:W-:Y:S01]  /*5200*/  ISETP.NE.AND P1, PT, R4, 0xe, PT ;  /* 0x0000000e0400780c */ /* 0x000fe20003f25270 */
[----:B------:R-:W-:-:S03]  /*5210*/  VIADD R14, R14, 0x40 ;  /* 0x000000400e0e7836 */ /* 0x000fc60000000000 */
[----:B------:R-:W-:Y:S02]  /*5220*/  SEL R10, RZ, 0x1, P1 ;  /* 0x00000001ff0a7807 */ /* 0x000fe40000800000 */
[----:B------:R-:W-:Y:S01]  /*5230*/  UIADD3 UR13, UR5, 0x200, URZ ;  /* 0x00000200050d7890 */ /* 0x000fe2000fffe03f */
[----:B------:R-:W-:Y:S01]  /*5240*/  SEL R4, R4, RZ, P1 ;  /* 0x000000ff04047207 */ /* 0x000fe20000800000 */
[----:B------:R-:W-:Y:S01]  /*5250*/  UIADD3.X UR5, URZ, UR21, URZ, UP0, !UPT ;  /* 0x000000153f057290 */ /* 0x000fe200087fe43f */
[----:B------:R-:W-:Y:S01]  /*5260*/  LOP3.LUT R3, R3, R10, RZ, 0x3c, !PT ;  /* 0x0000000a03037212 */ /* 0x000fe200078e3cff */
[----:B------:R-:W-:-:S03]  /*5270*/  UIADD3 UR14, UR8, 0x1c200, URZ ;  /* 0x0001c200080e7890 */ /* 0x000fc6000fffe03f */
[----:B------:R-:W-:-:S04]  /*5280*/  UMOV UR8, UR13 ;  /* 0x0000000d00087c82 */ /* 0x000fc80008000000 */
[----:B------:R0:W-:Y:S02]  /*5290*/  UTMALDG.3D.MULTICAST [UR8], [UR4], UR19, desc[UR6] ;  /* 0x00000608040073b4 */ /* 0x0001e40008011813 */
[----:B0-----:R-:W-:Y:S01]  /*52a0*/  UMOV UR8, UR14 ;  /* 0x0000000e00087c82 */ /* 0x001fe20008000000 */
[----:B------:R-:W-:Y:S02]  /*52b0*/  UMOV UR11, UR18 ;  /* 0x00000012000b7c82 */ /* 0x000fe40008000000 */
[----:B------:R0:W-:Y:S02]  /*52c0*/  UTMALDG.3D [UR8], [UR24], desc[UR6] ;  /* 0x00000608180075b4 */ /* 0x0001e40008011000 */
[----:B0-----:R-:W-:Y:S05]  /*52d0*/  @P3 BRA `(.L_x_113) ;  /* 0xfffffffc00383947 */ /* 0x001fea000383ffff */
.L_x_109:
[----:B------:R-:W-:Y:S05]  /*52e0*/  BSYNC B1 ;  /* 0x0000000000017941 */ /* 0x000fea0003800000 */
.L_x_108:
[----:B------:R-:W2:Y:S01]  /*52f0*/  LDL.64 R12, [R1] ;  /* 0x00000000010c7983 */ /* 0x000ea20000100a00 */
[----:B------:R-:W-:Y:S01]  /*5300*/  LOP3.LUT P4, RZ, R9, 0xff, RZ, 0xc0, !PT ;  /* 0x000000ff09ff7812 */ /* 0x000fe2000788c0ff */
[----:B------:R-:W-:Y:S01]  /*5310*/  VIADD R8, R8, UR40 ;  /* 0x0000002808087c36 */ /* 0x000fe20008000000 */
[----:B------:R-:W-:Y:S01]  /*5320*/  ULDC.64 UR4, c[0x0][0x650] ;  /* 0x0001940000047ab9 */ /* 0x000fe20000000a00 */
[----:B------:R-:W-:Y:S01]  /*5330*/  IMAD.U32 R5, RZ, RZ, UR40 ;  /* 0x00000028ff057e24 */ /* 0x000fe2000f8e00ff */
[----:B------:R-:W-:Y:S01]  /*5340*/  UISETP.GE.U32.AND UP0, UPT, UR40, 0xe, UPT ;  /* 0x0000000e2800788c */ /* 0x000fe2000bf06070 */
[----:B------:R-:W-:Y:S01]  /*5350*/  BSSY B1, `(.L_x_114) ;  /* 0x0000070000017945 */ /* 0x000fe20003800000 */
[----:B------:R-:W-:Y:S01]  /*5360*/  SHF.R.U32.HI R2, RZ, 0x1, R8 ;  /* 0x00000001ff027819 */ /* 0x000fe20000011608 */
[----:B------:R-:W-:Y:S01]  /*5370*/  IMAD.MOV.U32 R19, RZ, RZ, -0x1 ;  /* 0xffffffffff137424 */ /* 0x000fe200078e00ff */
[----:B------:R-:W-:Y:S01]  /*5380*/  ISETP.GT.U32.AND P1, PT, R8, 0xd, PT ;  /* 0x0000000d0800780c */ /* 0x000fe20003f24070 */
[----:B------:R-:W-:Y:S01]  /*5390*/  IMAD.MOV.U32 R22, RZ, RZ, -0x1 ;  /* 0xffffffffff167424 */ /* 0x000fe200078e00ff */
[----:B------:R-:W-:Y:S01]  /*53a0*/  PLOP3.LUT P3, PT, PT, PT, UP0, 0x80, 0x0 ;  /* 0x000000000000781c */ /* 0x000fe20003f6f008 */
[----:B------:R-:W-:Y:S01]  /*53b0*/  IMAD.WIDE.U32 R2, R2, -0x6db6db6d, RZ ;  /* 0x9249249302027825 */ /* 0x000fe200078e00ff */
[----:B------:R-:W-:Y:S01]  /*53c0*/  ISETP.LT.U32.AND P1, PT, R5, 0xe, P1 ;  /* 0x0000000e0500780c */ /* 0x000fe20000f21070 */
[----:B------:R-:W0:Y:S01]  /*53d0*/  @P4 S2R R7, SR_CgaCtaId ;  /* 0x0000000000074919 */ /* 0x000e220000008800 */
[----:B------:R-:W-:Y:S01]  /*53e0*/  @P4 MOV R4, 0x400 ;  /* 0x0000040000044802 */ /* 0x000fe20000000f00 */
[----:B------:R-:W-:Y:S01]  /*53f0*/  IMAD.MOV.U32 R2, RZ, RZ, -0x1 ;  /* 0xffffffffff027424 */ /* 0x000fe200078e00ff */
[----:B------:R-:W-:-:S02]  /*5400*/  SHF.R.U32.HI R5, RZ, 0x2, R3 ;  /* 0x00000002ff057819 */ /* 0x000fc40000011603 */
[----:B------:R-:W-:Y:S02]  /*5410*/  SEL R3, RZ, 0x1, !P1 ;  /* 0x00000001ff037807 */ /* 0x000fe40004800000 */
[----:B------:R-:W-:Y:S01]  /*5420*/  PRMT R9, RZ, 0x7610, R9 ;  /* 0x00007610ff097816 */ /* 0x000fe20000000009 */
[----:B------:R-:W-:Y:S01]  /*5430*/  IMAD R8, R5, -0xe, R8 ;  /* 0xfffffff205087824 */ /* 0x000fe200078e0208 */
[----:B------:R-:W-:Y:S02]  /*5440*/  LOP3.LUT R0, R0, R3, RZ, 0x3c, !PT ;  /* 0x0000000300007212 */ /* 0x000fe400078e3cff */
[----:B------:R-:W-:Y:S02]  /*5450*/  PRMT R3, RZ, 0x7610, R3 ;  /* 0x00007610ff037816 */ /* 0x000fe40000000003 */
[----:B------:R-:W-:Y:S02]  /*5460*/  @P3 LOP3.LUT R0, R0, 0x1, R5, 0x78, !PT ;  /* 0x0000000100003812 */ /* 0x000fe400078e7805 */
[----:B0-----:R-:W-:-:S04]  /*5470*/  @P4 LEA R4, R7, R4, 0x18 ;  /* 0x0000000407044211 */ /* 0x001fc800078ec0ff */
[----:B------:R0:W-:Y:S01]  /*5480*/  @P4 SYNCS.ARRIVE.TRANS64.A1T0 RZ, [R4+URZ+0x118], RZ ;  /* 0x000118ff04ff49a7 */ /* 0x0001e2000810003f */
[----:B--2---:R-:W-:-:S04]  /*5490*/  IADD3 R18, P4, R18, R12, RZ ;  /* 0x0000000c12127210 */ /* 0x004fc80007f9e0ff */
[----:B------:R-:W-:Y:S01]  /*54a0*/  ISETP.GE.U32.AND P1, PT, R18, UR4, PT ;  /* 0x0000000412007c0c */ /* 0x000fe2000bf26070 */
[----:B------:R-:W-:-:S05]  /*54b0*/  IMAD.X R17, R17, 0x1, R23, P4 ;  /* 0x0000000111117824 */ /* 0x000fca00020e0617 */
[----:B------:R-:W-:-:S13]  /*54c0*/  ISETP.GE.U32.AND.EX P1, PT, R17, UR5, PT, P1 ;  /* 0x0000000511007c0c */ /* 0x000fda000bf26110 */
[----:B0-----:R-:W-:Y:S05]  /*54d0*/  @P1 BRA `(.L_x_115) ;  /* 0x00000004005c1947 */ /* 0x001fea0003800000 */
[----:B------:R-:W0:Y:S01]  /*54e0*/  S2R R12, SR_CTAID.X ;  /* 0x00000000000c7919 */ /* 0x000e220000002500 */
[----:B------:R-:W-:Y:S01]  /*54f0*/  ULDC.64 UR4, c[0x0][0x628] ;  /* 0x00018a0000047ab9 */ /* 0x000fe20000000a00 */
[----:B------:R-:W1:Y:S01]  /*5500*/  LDC R13, c[0x0][0x144] ;  /* 0x00005100ff0d7b82 */ /* 0x000e620000000800 */
[----:B------:R-:W-:Y:S01]  /*5510*/  ISETP.NE.U32.AND P1, PT, RZ, UR4, PT ;  /* 0x00000004ff007c0c */ /* 0x000fe2000bf25070 */
[----:B------:R-:W2:Y:S01]  /*5520*/  S2R R10, SR_CTAID.Y ;  /* 0x00000000000a7919 */ /* 0x000ea20000002600 */
[----:B------:R-:W-:Y:S01]  /*5530*/  ULDC UR7, c[0x0][0x630] ;  /* 0x00018c0000077ab9 */ /* 0x000fe20000000800 */
[----:B------:R-:W-:Y:S01]  /*5540*/  ULDC UR8, c[0x0][0x150] ;  /* 0x0000540000087ab9 */ /* 0x000fe20000000800 */
[----:B------:R-:W-:Y:S01]  /*5550*/  ISETP.NE.AND.EX P1, PT, RZ, UR5, PT, P1 ;  /* 0x00000005ff007c0c */ /* 0x000fe2000bf25310 */
[----:B------:R-:W-:Y:S02]  /*5560*/  IMAD.MOV.U32 R2, RZ, RZ, R18 ;  /* 0x000000ffff027224 */ /* 0x000fe400078e0012 */
[----:B------:R-:W-:Y:S01]  /*5570*/  IMAD.MOV.U32 R3, RZ, RZ, R17 ;  /* 0x000000ffff037224 */ /* 0x000fe200078e0011 */
[----:B0-----:R-:W-:-:S09]  /*5580*/  I2FP.F32.U32 R14, R12 ;  /* 0x0000000c000e7245 */ /* 0x001fd20000201000 */
[----:B------:R-:W-:Y:S05]  /*5590*/  @!P1 BRA `(.L_x_116) ;  /* 0x0000000000289947 */ /* 0x000fea0003800000 */
[----:B------:R-:W-:Y:S02]  /*55a0*/  ULDC UR6, c[0x0][0x634] ;  /* 0x00018d0000067ab9 */ /* 0x000fe40000000800 */
[----:B------:R-:W-:-:S05]  /*55b0*/  IADD3 R3, P1, R18, UR6, RZ ;  /* 0x0000000612037c10 */ /* 0x000fca000ff3e0ff */
[----:B------:R-:W-:-:S04]  /*55c0*/  IMAD.X R11, RZ, RZ, R17, P1 ;  /* 0x000000ffff0b7224 */ /* 0x000fc800008e0611 */
[----:B------:R-:W-:-:S04]  /*55d0*/  IMAD.WIDE.U32 R4, R11, UR4, RZ ;  /* 0x000000040b047c25 */ /* 0x000fc8000f8e00ff */
[----:B------:R-:W-:-:S04]  /*55e0*/  IMAD.WIDE.U32 R4, P1, R3, UR5, R4 ;  /* 0x0000000503047c25 */ /* 0x000fc8000f820004 */
[----:B------:R-:W-:-:S04]  /*55f0*/  IMAD.WIDE.U32 R2, R3, UR4, RZ ;  /* 0x0000000403027c25 */ /* 0x000fc8000f8e00ff */
[----:B------:R-:W-:Y:S01]  /*5600*/  IMAD.MOV.U32 R2, RZ, RZ, R5 ;  /* 0x000000ffff027224 */ /* 0x000fe200078e0005 */
[----:B------:R-:W-:Y:S01]  /*5610*/  IADD3 RZ, P3, R3, R4, RZ ;  /* 0x0000000403ff7210 */ /* 0x000fe20007f7e0ff */
[----:B------:R-:W-:-:S04]  /*5620*/  IMAD.X R3, RZ, RZ, RZ, P1 ;  /* 0x000000ffff037224 */ /* 0x000fc800008e06ff */
[----:B------:R-:W-:-:S08]  /*5630*/  IMAD.WIDE.U32.X R2, R11, UR5, R2, P3 ;  /* 0x000000050b027c25 */ /* 0x000fd000098e0402 */
.L_x_116:
[----:B------:R-:W-:Y:S01]  /*5640*/  FMUL R14, R14, UR8 ;  /* 0x000000080e0e7c20 */ /* 0x000fe20008400000 */
[--C-:B------:R-:W-:Y:S01]  /*5650*/  SHF.R.U64 R11, R2, UR7, R3.reuse ;  /* 0x00000007020b7c19 */ /* 0x100fe20008001203 */
[----:B------:R-:W-:Y:S01]  /*5660*/  ULDC.64 UR4, c[0x0][0x620] ;  /* 0x0001880000047ab9 */ /* 0x000fe20000000a00 */
[----:B------:R-:W-:Y:S01]  /*5670*/  SHF.R.U32.HI R2, RZ, UR7, R3 ;  /* 0x00000007ff027c19 */ /* 0x000fe20008011603 */
[----:B------:R-:W-:Y:S01]  /*5680*/  IMAD.MOV.U32 R3, RZ, RZ, R17 ;  /* 0x000000ffff037224 */ /* 0x000fe200078e0011 */
[----:B------:R-:W-:Y:S01]  /*5690*/  IADD3 R15, P1, RZ, -R11, RZ ;  /* 0x8000000bff0f7210 */ /* 0x000fe20007f3e0ff */
[----:B------:R-:W0:Y:S01]  /*56a0*/  F2I.U32.TRUNC.NTZ R14, R14 ;  /* 0x0000000e000e7305 */ /* 0x000e22000020f000 */
[----:B------:R-:W-:-:S03]  /*56b0*/  ULDC.64 UR6, c[0x0][0x640] ;  /* 0x0001900000067ab9 */ /* 0x000fc60000000a00 */
[----:B------:R-:W-:Y:S01]  /*56c0*/  IMAD.X R2, RZ, RZ, ~R2, P1 ;  /* 0x000000ffff027224 */ /* 0x000fe200008e0e02 */
[----:B------:R-:W-:-:S03]  /*56d0*/  ISETP.NE.U32.AND P1, PT, RZ, UR6, PT ;  /* 0x00000006ff007c0c */ /* 0x000fc6000bf25070 */
[----:B------:R-:W-:Y:S01]  /*56e0*/  IMAD R2, R2, UR4, RZ ;  /* 0x0000000402027c24 */ /* 0x000fe2000f8e02ff */
[----:B------:R-:W-:-:S03]  /*56f0*/  ISETP.NE.AND.EX P1, PT, RZ, UR7, PT, P1 ;  /* 0x00000007ff007c0c */ /* 0x000fc6000bf25310 */
[C---:B------:R-:W-:Y:S01]  /*5700*/  IMAD R5, R15.reuse, UR5, R2 ;  /* 0x000000050f057c24 */ /* 0x040fe2000f8e0202 */
[----:B------:R-:W-:Y:S01]  /*5710*/  ULDC UR5, c[0x0][0x154] ;  /* 0x0000550000057ab9 */ /* 0x000fe20000000800 */
[----:B------:R-:W-:Y:S02]  /*5720*/  IMAD.MOV.U32 R2, RZ, RZ, R18 ;  /* 0x000000ffff027224 */ /* 0x000fe400078e0012 */
[----:B0-----:R-:W-:Y:S02]  /*5730*/  IMAD.MOV R4, RZ, RZ, -R14 ;  /* 0x000000ffff047224 */ /* 0x001fe400078e0a0e */
[----:B------:R-:W-:Y:S01]  /*5740*/  IMAD.WIDE.U32 R2, R15, UR4, R2 ;  /* 0x000000040f027c25 */ /* 0x000fe2000f8e0002 */
[----:B------:R-:W-:-:S03]  /*5750*/  ULDC UR4, c[0x0][0x618] ;  /* 0x0001860000047ab9 */ /* 0x000fc60000000800 */
[----:B-1----:R-:W-:Y:S01]  /*5760*/  IMAD R12, R13, R4, R12 ;  /* 0x000000040d0c7224 */ /* 0x002fe200078e020c */
[----:B--2---:R-:W-:Y:S01]  /*5770*/  I2FP.F32.U32 R4, R10 ;  /* 0x0000000a00047245 */ /* 0x004fe20000201000 */
[----:B------:R-:W0:Y:S01]  /*5780*/  LDC R13, c[0x0][0x148] ;  /* 0x00005200ff0d7b82 */ /* 0x000e220000000800 */
[----:B------:R-:W-:-:S03]  /*5790*/  IMAD.IADD R3, R3, 0x1, R5 ;  /* 0x0000000103037824 */ /* 0x000fc600078e0205 */
[----:B------:R-:W-:Y:S02]  /*57a0*/  FMUL R4, R4, UR5 ;  /* 0x0000000504047c20 */ /* 0x000fe40008400000 */
[--C-:B------:R-:W-:Y:S02]  /*57b0*/  SHF.R.U64 R14, R2, UR4, R3.reuse ;  /* 0x00000004020e7c19 */ /* 0x100fe40008001203 */
[----:B------:R-:W-:Y:S01]  /*57c0*/  SHF.R.U32.HI R3, RZ, UR4, R3 ;  /* 0x00000004ff037c19 */ /* 0x000fe20008011603 */
[----:B------:R1:W2:Y:S01]  /*57d0*/  F2I.U32.TRUNC.NTZ R20, R4 ;  /* 0x0000000400147305 */ /* 0x0002a2000020f000 */
[----:B------:R-:W-:Y:S02]  /*57e0*/  ULDC UR4, c[0x0][0x608] ;  /* 0x0001820000047ab9 */ /* 0x000fe40000000800 */
[--C-:B------:R-:W-:Y:S02]  /*57f0*/  SHF.R.U64 R19, R14, UR4, R3.reuse ;  /* 0x000000040e137c19 */ /* 0x100fe40008001203 */
[----:B------:R-:W-:Y:S01]  /*5800*/  SHF.R.U32.HI R2, RZ, UR4, R3 ;  /* 0x00000004ff027c19 */ /* 0x000fe20008011603 */
[----:B------:R-:W-:-:S03]  /*5810*/  ULDC UR4, c[0x0][0x658] ;  /* 0x0001960000047ab9 */ /* 0x000fc60000000800 */
[--C-:B------:R-:W-:Y:S02]  /*5820*/  SHF.R.U64 R15, R19, UR4, R2.reuse ;  /* 0x00000004130f7c19 */ /* 0x100fe40008001202 */
[----:B------:R-:W-:-:S03]  /*5830*/  SHF.R.U32.HI R21, RZ, UR4, R2 ;  /* 0x00000004ff157c19 */ /* 0x000fc60008011602 */
[----:B------:R-:W-:Y:S02]  /*5840*/  IMAD.MOV.U32 R2, RZ, RZ, R15 ;  /* 0x000000ffff027224 */ /* 0x000fe400078e000f */
[----:B------:R-:W-:Y:S01]  /*5850*/  IMAD.MOV.U32 R3, RZ, RZ, R21 ;  /* 0x000000ffff037224 */ /* 0x000fe200078e0015 */
[----:B-12---:R-:W-:Y:S06]  /*5860*/  @!P1 BRA `(.L_x_117) ;  /* 0x0000000000289947 */ /* 0x006fec0003800000 */
        /* <DEDUP_REMOVED lines=10> */
.L_x_117:
[----:B------:R-:W1:Y:S01]  /*5910*/  LDC R4, c[0x0][0x65c] ;  /* 0x00019700ff047b82 */ /* 0x000e620000000800 */
[----:B------:R-:W-:Y:S01]  /*5920*/  ULDC UR4, c[0x0][0x648] ;  /* 0x0001920000047ab9 */ /* 0x000fe20000000800 */
[----:B------:R-:W-:Y:S01]  /*5930*/  LOP3.LUT R19, R19, UR16, RZ, 0xc0, !PT ;  /* 0x0000001013137c12 */ /* 0x000fe2000f8ec0ff */
[----:B------:R-:W-:Y:S01]  /*5940*/  IMAD.MOV R20, RZ, RZ, -R20 ;  /* 0x000000ffff147224 */ /* 0x000fe200078e0a14 */
[----:B------:R-:W-:Y:S01]  /*5950*/  SHF.R.U64 R2, R2, UR4, R3 ;  /* 0x0000000402027c19 */ /* 0x000fe20008001203 */
[----:B------:R-:W-:Y:S01]  /*5960*/  ULDC UR4, c[0x0][0x638] ;  /* 0x00018e0000047ab9 */ /* 0x000fe20000000800 */
[----:B------:R-:W-:Y:S01]  /*5970*/  LOP3.LUT R14, R14, UR15, RZ, 0xc0, !PT ;  /* 0x0000000f0e0e7c12 */ /* 0x000fe2000f8ec0ff */
[----:B------:R-:W-:Y:S01]  /*5980*/  ULDC UR5, c[0x0][0x610] ;  /* 0x0001840000057ab9 */ /* 0x000fe20000000800 */
[----:B------:R-:W-:Y:S02]  /*5990*/  IMAD.MOV.U32 R3, RZ, RZ, 0x1 ;  /* 0x00000001ff037424 */ /* 0x000fe400078e00ff */
[----:B------:R-:W-:Y:S01]  /*59a0*/  IMAD R19, R2, UR17, R19 ;  /* 0x0000001102137c24 */ /* 0x000fe2000f8e0213 */
[----:B-1----:R-:W-:Y:S01]  /*59b0*/  ISETP.NE.AND P1, PT, R4, 0x1, PT ;  /* 0x000000010400780c */ /* 0x002fe20003f25270 */
[----:B------:R-:W-:-:S02]  /*59c0*/  IMAD.MOV R4, RZ, RZ, -R2 ;  /* 0x000000ffff047224 */ /* 0x000fc400078e0a02 */
[----:B------:R-:W-:Y:S02]  /*59d0*/  IMAD.MOV.U32 R2, RZ, RZ, R11 ;  /* 0x000000ffff027224 */ /* 0x000fe400078e000b */
[----:B------:R-:W-:Y:S01]  /*59e0*/  IMAD R15, R4, UR4, R15 ;  /* 0x00000004040f7c24 */ /* 0x000fe2000f8e020f */
[----:B------:R-:W-:-:S03]  /*59f0*/  ULDC UR4, c[0x0][0x600] ;  /* 0x0001800000047ab9 */ /* 0x000fc60000000800 */
[----:B------:R-:W-:-:S04]  /*5a00*/  IMAD R15, R15, UR4, R14 ;  /* 0x000000040f0f7c24 */ /* 0x000fc8000f8e020e */
[----:B0-----:R-:W-:-:S04]  /*5a10*/  @P1 IMAD R12, R13, R20, R10 ;  /* 0x000000140d0c1224 */ /* 0x001fc800078e020a */
[----:B------:R-:W-:-:S05]  /*5a20*/  IMAD R12, R19, UR5, R12 ;  /* 0x00000005130c7c24 */ /* 0x000fca000f8e020c */
[----:B------:R-:W-:Y:S02]  /*5a30*/  SEL R22, R15, R12, !P1 ;  /* 0x0000000c0f167207 */ /* 0x000fe40004800000 */
[----:B------:R-:W-:-:S07]  /*5a40*/  SEL R19, R12, R15, !P1 ;  /* 0x0000000f0c137207 */ /* 0x000fce0004800000 */
.L_x_115:
[----:B------:R-:W-:Y:S05]  /*5a50*/  BSYNC B1 ;  /* 0x0000000000017941 */ /* 0x000fea0003800000 */
.L_x_114:
[----:B------:R-:W-:-:S13]  /*5a60*/  LOP3.LUT P1, RZ, R3, 0xff, RZ, 0xc0, !PT ;  /* 0x000000ff03ff7812 */ /* 0x000fda000782c0ff */
[----:B------:R-:W-:Y:S05]  /*5a70*/  @P1 BRA `(.L_x_118) ;  /* 0xfffffff400181947 */ /* 0x000fea000383ffff */
[----:B------:R-:W-:Y:S05]  /*5a80*/  BSYNC B0 ;  /* 0x0000000000007941 */ /* 0x000fea0003800000 */
.L_x_106:
[----:B------:R-:W-:-:S03]  /*5a90*/  UMOV UR4, 0xffffffff ;  /* 0xffffffff00047882 */ /* 0x000fc60000000000 */
[----:B------:R-:W-:Y:S05]  /*5aa0*/  BRA.DIV UR4, `(.L_x_119) ;  /* 0x0000000a04a87947 */ /* 0x000fea000b800000 */
[----:B------:R-:W-:-:S13]  /*5ab0*/  ELECT P6, URZ, PT ;  /* 0x00000000003f782f */ /* 0x000fda00038c0000 */
.L_x_145:
[----:B------:R-:W-:Y:S04]  /*5ac0*/  BSSY B0, `(.L_x_120) ;  /* 0x0000085000007945 */ /* 0x000fe80003800000 */
[----:B------:R-:W-:Y:S05]  /*5ad0*/  @!P6 BRA `(.L_x_121) ;  /* 0x00000008000ce947 */ /* 0x000fea0003800000 */
[----:B------:R-:W-:-:S04]  /*5ae0*/  LOP3.LUT R16, R16, 0x2, RZ, 0xfc, !PT ;  /* 0x0000000210107812 */ /* 0x000fc800078efcff */
[----:B------:R-:W-:-:S13]  /*5af0*/  ISETP.NE.AND P0, PT, R16, 0x3, PT ;  /* 0x000000031000780c */ /* 0x000fda0003f05270 */
[----:B------:R-:W-:Y:S05]  /*5b00*/  @!P0 BRA `(.L_x_122) ;  /* 0x0000000000048947 */ /* 0x000fea0003800000 */
[----:B------:R-:W-:Y:S01]  /*5b10*/  BPT.TRAP 0x1 ;  /* 0x000000040000795c */ /* 0x000fe20000300000 */
.L_x_122:
[----:B------:R-:W0:Y:S01]  /*5b20*/  S2R R3, SR_CgaCtaId ;  /* 0x0000000000037919 */ /* 0x000e220000008800 */
[----:B------:R-:W-:-:S04]  /*5b30*/  MOV R2, 0x400 ;  /* 0x0000040000027802 */ /* 0x000fc80000000f00 */
[----:B0-----:R-:W-:Y:S02]  /*5b40*/  LEA R3, R3, R2, 0x18 ;  /* 0x0000000203037211 */ /* 0x001fe400078ec0ff */
[----:B------:R-:W-:-:S03]  /*5b50*/  SHF.L.U32 R2, R0, 0x1f, RZ ;  /* 0x0000001f00027819 */ /* 0x000fc600000006ff */
[----:B------:R-:W-:-:S04]  /*5b60*/  VIADD R3, R3, 0x70 ;  /* 0x0000007003037836 */ /* 0x000fc80000000000 */
[C---:B------:R-:W-:Y:S02]  /*5b70*/  IMAD R7, R8.reuse, 0x8, R3 ;  /* 0x0000000808077824 */ /* 0x040fe400078e0203 */
[----:B------:R-:W-:Y:S02]  /*5b80*/  VIADD R8, R8, 0x1 ;  /* 0x0000000108087836 */ /* 0x000fe40000000000 */
[----:B------:R-:W0:Y:S03]  /*5b90*/  SYNCS.PHASECHK.TRANS64.TRYWAIT P0, [R7+URZ], R2 ;  /* 0x00000002070075a7 */ /* 0x000e26000800017f */
[----:B------:R-:W-:-:S04]  /*5ba0*/  ISETP.NE.AND P1, PT, R8, 0xe, PT ;  /* 0x0000000e0800780c */ /* 0x000fc80003f25270 */
[----:B------:R-:W-:Y:S02]  /*5bb0*/  SEL R5, RZ, 0x1, P1 ;  /* 0x00000001ff057807 */ /* 0x000fe40000800000 */
[----:B------:R-:W-:Y:S02]  /*5bc0*/  SEL R8, R8, RZ, P1 ;  /* 0x000000ff08087207 */ /* 0x000fe40000800000 */
[----:B------:R-:W-:-:S03]  /*5bd0*/  LOP3.LUT R5, R0, R5, RZ, 0x3c, !PT ;  /* 0x0000000500057212 */ /* 0x000fc600078e3cff */
[----:B------:R-:W-:Y:S01]  /*5be0*/  IMAD R9, R8, 0x8, R3 ;  /* 0x0000000808097824 */ /* 0x000fe200078e0203 */
[----:B------:R-:W-:Y:S01]  /*5bf0*/  SHF.L.U32 R4, R5, 0x1f, RZ ;  /* 0x0000001f05047819 */ /* 0x000fe200000006ff */
[----:B0-----:R-:W-:Y:S06]  /*5c00*/  @!P0 BRA `(.L_x_123) ;  /* 0x0000000800708947 */ /* 0x001fec0003800000 */
.L_x_146:
[----:B------:R-:W1:Y:S01]  /*5c10*/  SYNCS.PHASECHK.TRANS64.TRYWAIT P0, [R9+URZ], R4 ;  /* 0x00000004090075a7 */ /* 0x000e62000800017f */
[----:B------:R-:W-:-:S05]  /*5c20*/  VIADD R0, R8, 0x1 ;  /* 0x0000000108007836 */ /* 0x000fca0000000000 */
[----:B------:R-:W-:-:S04]  /*5c30*/  ISETP.NE.AND P1, PT, R0, 0xe, PT ;  /* 0x0000000e0000780c */ /* 0x000fc80003f25270 */
[----:B0-----:R-:W-:Y:S02]  /*5c40*/  SEL R2, RZ, 0x1, P1 ;  /* 0x00000001ff027807 */ /* 0x001fe40000800000 */
[----:B------:R-:W-:Y:S02]  /*5c50*/  SEL R0, R0, RZ, P1 ;  /* 0x000000ff00007207 */ /* 0x000fe40000800000 */
[----:B------:R-:W-:-:S03]  /*5c60*/  LOP3.LUT R7, R5, R2, RZ, 0x3c, !PT ;  /* 0x0000000205077212 */ /* 0x000fc600078e3cff */
[----:B------:R-:W-:Y:S01]  /*5c70*/  IMAD R6, R0, 0x8, R3 ;  /* 0x0000000800067824 */ /* 0x000fe200078e0203 */
[----:B------:R-:W-:Y:S01]  /*5c80*/  SHF.L.U32 R5, R7, 0x1f, RZ ;  /* 0x0000001f07057819 */ /* 0x000fe200000006ff */
[----:B-1----:R-:W-:Y:S06]  /*5c90*/  @!P0 BRA `(.L_x_124) ;  /* 0x0000000800608947 */ /* 0x002fec0003800000 */
.L_x_147:
[----:B------:R-:W1:Y:S01]  /*5ca0*/  SYNCS.PHASECHK.TRANS64.TRYWAIT P0, [R6+URZ], R5 ;  /* 0x00000005060075a7 */ /* 0x000e62000800017f */
[----:B------:R-:W-:-:S05]  /*5cb0*/  VIADD R0, R0, 0x1 ;  /* 0x0000000100007836 */ /* 0x000fca0000000000 */
[----:B------:R-:W-:-:S04]  /*5cc0*/  ISETP.NE.AND P1, PT, R0, 0xe, PT ;  /* 0x0000000e0000780c */ /* 0x000fc80003f25270 */
[----:B------:R-:W-:Y:S02]  /*5cd0*/  SEL R2, RZ, 0x1, P1 ;  /* 0x00000001ff027807 */ /* 0x000fe40000800000 */
[----:B------:R-:W-:Y:S02]  /*5ce0*/  SEL R0, R0, RZ, P1 ;  /* 0x000000ff00007207 */ /* 0x000fe40000800000 */
[----:B------:R-:W-:-:S03]  /*5cf0*/  LOP3.LUT R7, R7, R2, RZ, 0x3c, !PT ;  /* 0x0000000207077212 */ /* 0x000fc600078e3cff */
[----:B0-----:R-:W-:Y:S01]  /*5d00*/  IMAD R9, R0, 0x8, R3 ;  /* 0x0000000800097824 */ /* 0x001fe200078e0203 */
[----:B------:R-:W-:Y:S01]  /*5d10*/  SHF.L.U32 R4, R7, 0x1f, RZ ;  /* 0x0000001f07047819 */ /* 0x000fe200000006ff */
[----:B-1----:R-:W-:Y:S06]  /*5d20*/  @!P0 BRA `(.L_x_125) ;  /* 0x0000000800508947 */ /* 0x002fec0003800000 */
.L_x_148:
        /* <DEDUP_REMOVED lines=9> */
.L_x_149:
        /* <DEDUP_REMOVED lines=9> */
.L_x_150:
        /* <DEDUP_REMOVED lines=9> */
.L_x_151:
        /* <DEDUP_REMOVED lines=9> */
.L_x_152:
        /* <DEDUP_REMOVED lines=9> */
.L_x_153:
        /* <DEDUP_REMOVED lines=9> */
.L_x_154:
        /* <DEDUP_REMOVED lines=9> */
.L_x_155:
        /* <DEDUP_REMOVED lines=9> */
.L_x_156:
        /* <DEDUP_REMOVED lines=9> */
.L_x_157:
[----:B------:R-:W1:Y:S01]  /*6240*/  SYNCS.PHASECHK.TRANS64.TRYWAIT P0, [R6+URZ], R5 ;  /* 0x00000005060075a7 */ /* 0x000e62000800017f */
[----:B------:R-:W-:-:S05]  /*6250*/  VIADD R0, R0, 0x1 ;  /* 0x0000000100007836 */ /* 0x000fca0000000000 */
[----:B------:R-:W-:-:S04]  /*6260*/  ISETP.NE.AND P1, PT, R0, 0xe, PT ;  /* 0x0000000e0000780c */ /* 0x000fc80003f25270 */
[----:B------:R-:W-:Y:S02]  /*6270*/  SEL R2, RZ, 0x1, P1 ;  /* 0x00000001ff027807 */ /* 0x000fe40000800000 */
[----:B------:R-:W-:Y:S02]  /*6280*/  SEL R0, R0, RZ, P1 ;  /* 0x000000ff00007207 */ /* 0x000fe40000800000 */
[----:B------:R-:W-:Y:S01]  /*6290*/  LOP3.LUT R2, R7, R2, RZ, 0x3c, !PT ;  /* 0x0000000207027212 */ /* 0x000fe200078e3cff */
[----:B-1----:R-:W-:Y:S06]  /*62a0*/  @!P0 BRA `(.L_x_135) ;  /* 0x0000000400b88947 */ /* 0x002fec0003800000 */
.L_x_158:
[----:B------:R-:W-:Y:S01]  /*62b0*/  IMAD R3, R0, 0x8, R3 ;  /* 0x0000000800037824 */ /* 0x000fe200078e0203 */
[----:B------:R-:W-:-:S07]  /*62c0*/  SHF.L.U32 R0, R2, 0x1f, RZ ;  /* 0x0000001f02007819 */ /* 0x000fce00000006ff */
.L_x_136:
[----:B--2---:R2:W4:Y:S02]  /*62d0*/  SYNCS.PHASECHK.TRANS64.TRYWAIT P0, [R3+URZ], R0 ;  /* 0x00000000030075a7 */ /* 0x004524000800017f */
[----:B----4-:R-:W-:Y:S05]  /*62e0*/  @!P0 NANOSLEEP.SYNCS 0x989680 ;  /* 0x009896800000895d */ /* 0x010fea0003900000 */
[----:B------:R-:W4:Y:S02]  /*62f0*/  @!P0 SYNCS.PHASECHK.TRANS64 P0, [R3+URZ], R0 ;  /* 0x00000000030085a7 */ /* 0x000f24000800007f */
[----:B----4-:R-:W-:Y:S05]  /*6300*/  @!P0 BRA `(.L_x_136) ;  /* 0xfffffffc00f08947 */ /* 0x010fea000383ffff */
.L_x_121:
[----:B------:R-:W-:Y:S05]  /*6310*/  BSYNC B0 ;  /* 0x0000000000007941 */ /* 0x000fea0003800000 */
.L_x_120:
[----:B------:R-:W-:Y:S05]  /*6320*/  EXIT ;  /* 0x000000000000794d */ /* 0x000fea0003800000 */
.L_x_20:
[----:B-1----:R1:W2:Y:S02]  /*6330*/  SYNCS.PHASECHK.TRANS64.TRYWAIT P0, [R64+URZ], R3 ;  /* 0x00000003400075a7 */ /* 0x0022a4000800017f */
[----:B--2---:R-:W-:Y:S05]  /*6340*/  @!P0 NANOSLEEP.SYNCS 0x989680 ;  /* 0x009896800000895d */ /* 0x004fea0003900000 */
[----:B------:R-:W2:Y:S02]  /*6350*/  @!P0 SYNCS.PHASECHK.TRANS64 P0, [R64+URZ], R3 ;  /* 0x00000003400085a7 */ /* 0x000ea4000800007f */
[----:B--2---:R-:W-:Y:S05]  /*6360*/  @!P0 BRA `(.L_x_20) ;  /* 0xfffffffc00f08947 */ /* 0x004fea000383ffff */
[----:B------:R-:W-:Y:S05]  /*6370*/  BRA `(.L_x_137) ;  /* 0xffffffb4003c7947 */ /* 0x000fea000383ffff */
.L_x_25:
[----:B--2---:R2:W3:Y:S02]  /*6380*/  SYNCS.PHASECHK.TRANS64.TRYWAIT P1, [R3+URZ], R0 ;  /* 0x00000000030075a7 */ /* 0x0044e4000802017f */
[----:B---3--:R-:W-:Y:S05]  /*6390*/  @!P1 NANOSLEEP.SYNCS 0x989680 ;  /* 0x009896800000995d */ /* 0x008fea0003900000 */
[----:B------:R-:W3:Y:S02]  /*63a0*/  @!P1 SYNCS.PHASECHK.TRANS64 P1, [R3+URZ], R0 ;  /* 0x00000000030095a7 */ /* 0x000ee4000802007f */
[----:B---3--:R-:W-:Y:S05]  /*63b0*/  @!P1 BRA `(.L_x_25) ;  /* 0xfffffffc00f09947 */ /* 0x008fea000383ffff */
[----:B------:R-:W-:Y:S05]  /*63c0*/  BRA `(.L_x_24) ;  /* 0xffffffb400a07947 */ /* 0x000fea000383ffff */
.L_x_30:
[----:B--2---:R-:W-:-:S04]  /*63d0*/  IMAD.U32 R5, RZ, RZ, UR4 ;  /* 0x00000004ff057e24 */ /* 0x004fc8000f8e00ff */
[----:B------:R2:W3:Y:S03]  /*63e0*/  SYNCS.PHASECHK.TRANS64.TRYWAIT P1, [R5+URZ], R4 ;  /* 0x00000004050075a7 */ /* 0x0004e6000802017f */
[----:B---3--:R-:W-:Y:S05]  /*63f0*/  @!P1 NANOSLEEP.SYNCS 0x989680 ;  /* 0x009896800000995d */ /* 0x008fea0003900000 */
[----:B------:R-:W3:Y:S02]  /*6400*/  @!P1 SYNCS.PHASECHK.TRANS64 P1, [R5+URZ], R4 ;  /* 0x00000004050095a7 */ /* 0x000ee4000802007f */
[----:B---3--:R-:W-:Y:S05]  /*6410*/  @!P1 BRA `(.L_x_30) ;  /* 0xfffffffc00ec9947 */ /* 0x008fea000383ffff */
[----:B------:R-:W-:Y:S05]  /*6420*/  BRA `(.L_x_29) ;  /* 0xffffffb800587947 */ /* 0x000fea000383ffff */
.L_x_38:
[----:B-1----:R1:W2:Y:S02]  /*6430*/  SYNCS.PHASECHK.TRANS64.TRYWAIT P0, [R64+URZ+0x10], R3 ;  /* 0x00001003400075a7 */ /* 0x0022a4000800017f */
[----:B--2---:R-:W-:Y:S05]  /*6440*/  @!P0 NANOSLEEP.SYNCS 0x989680 ;  /* 0x009896800000895d */ /* 0x004fea0003900000 */
[----:B------:R-:W2:Y:S02]  /*6450*/  @!P0 SYNCS.PHASECHK.TRANS64 P0, [R64+URZ+0x10], R3 ;  /* 0x00001003400085a7 */ /* 0x000ea4000800007f */
[----:B--2---:R-:W-:Y:S05]  /*6460*/  @!P0 BRA `(.L_x_38) ;  /* 0xfffffffc00f08947 */ /* 0x004fea000383ffff */
[----:B------:R-:W-:Y:S05]  /*6470*/  BRA `(.L_x_138) ;  /* 0xffffffbc00b07947 */ /* 0x000fea000383ffff */
.L_x_107:
[----:B------:R-:W-:Y:S01]  /*6480*/  BSSY B1, `(.L_x_139) ;  /* 0x0000006000017945 */ /* 0x000fe20003800000 */
[----:B------:R-:W-:-:S07]  /*6490*/  IMAD.MOV.U32 R15, RZ, RZ, -0x1 ;  /* 0xffffffffff0f7424 */ /* 0x000fce00078e00ff */
[----:B---3-5:R-:W-:Y:S05]  /*64a0*/  WARPSYNC.COLLECTIVE R15, `(.L_x_140) ;  /* 0x000000000f0c7348 */ /* 0x028fea0003c00000 */
[----:B------:R-:W-:Y:S02]  /*64b0*/  ELECT P6, UR62, PT ;  /* 0x00000000003e782f */ /* 0x000fe400038c0000 */
[----:B------:R-:W-:Y:S01]  /*64c0*/  MOV R14, UR62 ;  /* 0x0000003e000e7c02 */ /* 0x000fe20008000f00 */
[----:B---3-5:R-:W-:Y:S10]  /*64d0*/  ENDCOLLECTIVE ;  /* 0x000000000000791b */ /* 0x028ff40003800000 */
.L_x_140:
[----:B------:R-:W-:Y:S05]  /*64e0*/  BSYNC B1 ;  /* 0x0000000000017941 */ /* 0x000fea0003800000 */
.L_x_139:
[----:B------:R-:W-:Y:S05]  /*64f0*/  BRA `(.L_x_141) ;  /* 0xffffffe800847947 */ /* 0x000fea000383ffff */
.L_x_110:
[----:B-1----:R1:W2:Y:S02]  /*6500*/  SYNCS.PHASECHK.TRANS64.TRYWAIT P1, [R12+URZ+0x70], R5 ;  /* 0x000070050c0075a7 */ /* 0x0022a4000802017f */
[----:B--2---:R-:W-:Y:S05]  /*6510*/  @!P1 NANOSLEEP.SYNCS 0x989680 ;  /* 0x009896800000995d */ /* 0x004fea0003900000 */
[----:B------:R-:W2:Y:S02]  /*6520*/  @!P1 SYNCS.PHASECHK.TRANS64 P1, [R12+URZ+0x70], R5 ;  /* 0x000070050c0095a7 */ /* 0x000ea4000802007f */
[----:B--2---:R-:W-:Y:S05]  /*6530*/  @!P1 BRA `(.L_x_110) ;  /* 0xfffffffc00f09947 */ /* 0x004fea000383ffff */
[----:B------:R-:W-:Y:S05]  /*6540*/  BRA `(.L_x_142) ;  /* 0xffffffe800c07947 */ /* 0x000fea000383ffff */
.L_x_119:
[----:B------:R-:W-:Y:S01]  /*6550*/  BSSY B0, `(.L_x_143) ;  /* 0x0000006000007945 */ /* 0x000fe20003800000 */
[----:B------:R-:W-:-:S07]  /*6560*/  IMAD.MOV.U32 R15, RZ, RZ, -0x1 ;  /* 0xffffffffff0f7424 */ /* 0x000fce00078e00ff */
[----:B---3-5:R-:W-:Y:S05]  /*6570*/  WARPSYNC.COLLECTIVE R15, `(.L_x_144) ;  /* 0x000000000f0c7348 */ /* 0x028fea0003c00000 */
[----:B------:R-:W-:Y:S02]  /*6580*/  ELECT P6, UR62, PT ;  /* 0x00000000003e782f */ /* 0x000fe400038c0000 */
[----:B------:R-:W-:Y:S01]  /*6590*/  MOV R14, UR62 ;  /* 0x0000003e000e7c02 */ /* 0x000fe20008000f00 */
[----:B---3-5:R-:W-:Y:S10]  /*65a0*/  ENDCOLLECTIVE ;  /* 0x000000000000791b */ /* 0x028ff40003800000 */
.L_x_144:
[----:B------:R-:W-:Y:S05]  /*65b0*/  BSYNC B0 ;  /* 0x0000000000007941 */ /* 0x000fea0003800000 */
.L_x_143:
[----:B------:R-:W-:Y:S05]  /*65c0*/  BRA `(.L_x_145) ;  /* 0xfffffff4003c7947 */ /* 0x000fea000383ffff */
.L_x_123:
[----:B0-----:R0:W1:Y:S02]  /*65d0*/  SYNCS.PHASECHK.TRANS64.TRYWAIT P0, [R7+URZ], R2 ;  /* 0x00000002070075a7 */ /* 0x001064000800017f */
[----:B-1----:R-:W-:Y:S05]  /*65e0*/  @!P0 NANOSLEEP.SYNCS 0x989680 ;  /* 0x009896800000895d */ /* 0x002fea0003900000 */
[----:B------:R-:W1:Y:S02]  /*65f0*/  @!P0 SYNCS.PHASECHK.TRANS64 P0, [R7+URZ], R2 ;  /* 0x00000002070085a7 */ /* 0x000e64000800007f */
[----:B-1----:R-:W-:Y:S05]  /*6600*/  @!P0 BRA `(.L_x_123) ;  /* 0xfffffffc00f08947 */ /* 0x002fea000383ffff */
[----:B------:R-:W-:Y:S05]  /*6610*/  BRA `(.L_x_146) ;  /* 0xfffffff4007c7947 */ /* 0x000fea000383ffff */
.L_x_124:
[----:B0-----:R0:W1:Y:S02]  /*6620*/  SYNCS.PHASECHK.TRANS64.TRYWAIT P0, [R9+URZ], R4 ;  /* 0x00000004090075a7 */ /* 0x001064000800017f */
[----:B-1----:R-:W-:Y:S05]  /*6630*/  @!P0 NANOSLEEP.SYNCS 0x989680 ;  /* 0x009896800000895d */ /* 0x002fea0003900000 */
[----:B------:R-:W1:Y:S02]  /*6640*/  @!P0 SYNCS.PHASECHK.TRANS64 P0, [R9+URZ], R4 ;  /* 0x00000004090085a7 */ /* 0x000e64000800007f */
[----:B-1----:R-:W-:Y:S05]  /*6650*/  @!P0 BRA `(.L_x_124) ;  /* 0xfffffffc00f08947 */ /* 0x002fea000383ffff */
[----:B------:R-:W-:Y:S05]  /*6660*/  BRA `(.L_x_147) ;  /* 0xfffffff4008c7947 */ /* 0x000fea000383ffff */
.L_x_125:
[----:B0-----:R0:W1:Y:S02]  /*6670*/  SYNCS.PHASECHK.TRANS64.TRYWAIT P0, [R6+URZ], R5 ;  /* 0x00000005060075a7 */ /* 0x001064000800017f */
[----:B-1----:R-:W-:Y:S05]  /*6680*/  @!P0 NANOSLEEP.SYNCS 0x989680 ;  /* 0x009896800000895d */ /* 0x002fea0003900000 */
[----:B------:R-:W1:Y:S02]  /*6690*/  @!P0 SYNCS.PHASECHK.TRANS64 P0, [R6+URZ], R5 ;  /* 0x00000005060085a7 */ /* 0x000e64000800007f */
[----:B-1----:R-:W-:Y:S05]  /*66a0*/  @!P0 BRA `(.L_x_125) ;  /* 0xfffffffc00f08947 */ /* 0x002fea000383ffff */
[----:B------:R-:W-:Y:S05]  /*66b0*/  BRA `(.L_x_148) ;  /* 0xfffffff4009c7947 */ /* 0x000fea000383ffff */
.L_x_126:
[----:B0-----:R0:W1:Y:S02]  /*66c0*/  SYNCS.PHASECHK.TRANS64.TRYWAIT P0, [R9+URZ], R4 ;  /* 0x00000004090075a7 */ /* 0x001064000800017f */
[----:B-1----:R-:W-:Y:S05]  /*66d0*/  @!P0 NANOSLEEP.SYNCS 0x989680 ;  /* 0x009896800000895d */ /* 0x002fea0003900000 */
[----:B------:R-:W1:Y:S02]  /*66e0*/  @!P0 SYNCS.PHASECHK.TRANS64 P0, [R9+URZ], R4 ;  /* 0x00000004090085a7 */ /* 0x000e64000800007f */
[----:B-1----:R-:W-:Y:S05]  /*66f0*/  @!P0 BRA `(.L_x_126) ;  /* 0xfffffffc00f08947 */ /* 0x002fea000383ffff */
[----:B------:R-:W-:Y:S05]  /*6700*/  BRA `(.L_x_149) ;  /* 0xfffffff400ac7947 */ /* 0x000fea000383ffff */
.L_x_127:
[----:B0-----:R0:W1:Y:S02]  /*6710*/  SYNCS.PHASECHK.TRANS64.TRYWAIT P0, [R6+URZ], R5 ;  /* 0x00000005060075a7 */ /* 0x001064000800017f */
[----:B-1----:R-:W-:Y:S05]  /*6720*/  @!P0 NANOSLEEP.SYNCS 0x989680 ;  /* 0x009896800000895d */ /* 0x002fea0003900000 */
[----:B------:R-:W1:Y:S02]  /*6730*/  @!P0 SYNCS.PHASECHK.TRANS64 P0, [R6+URZ], R5 ;  /* 0x00000005060085a7 */ /* 0x000e64000800007f */
[----:B-1----:R-:W-:Y:S05]  /*6740*/  @!P0 BRA `(.L_x_127) ;  /* 0xfffffffc00f08947 */ /* 0x002fea000383ffff */
[----:B------:R-:W-:Y:S05]  /*6750*/  BRA `(.L_x_150) ;  /* 0xfffffff400bc7947 */ /* 0x000fea000383ffff */
.L_x_128:
[----:B0-----:R0:W1:Y:S02]  /*6760*/  SYNCS.PHASECHK.TRANS64.TRYWAIT P0, [R9+URZ], R4 ;  /* 0x00000004090075a7 */ /* 0x001064000800017f */
[----:B-1----:R-:W-:Y:S05]  /*6770*/  @!P0 NANOSLEEP.SYNCS 0x989680 ;  /* 0x009896800000895d */ /* 0x002fea0003900000 */
[----:B------:R-:W1:Y:S02]  /*6780*/  @!P0 SYNCS.PHASECHK.TRANS64 P0, [R9+URZ], R4 ;  /* 0x00000004090085a7 */ /* 0x000e64000800007f */
[----:B-1----:R-:W-:Y:S05]  /*6790*/  @!P0 BRA `(.L_x_128) ;  /* 0xfffffffc00f08947 */ /* 0x002fea000383ffff */
[----:B------:R-:W-:Y:S05]  /*67a0*/  BRA `(.L_x_151) ;  /* 0xfffffff400cc7947 */ /* 0x000fea000383ffff */
.L_x_129:
[----:B0-----:R0:W1:Y:S02]  /*67b0*/  SYNCS.PHASECHK.TRANS64.TRYWAIT P0, [R6+URZ], R5 ;  /* 0x00000005060075a7 */ /* 0x001064000800017f */
[----:B-1----:R-:W-:Y:S05]  /*67c0*/  @!P0 NANOSLEEP.SYNCS 0x989680 ;  /* 0x009896800000895d */ /* 0x002fea0003900000 */
[----:B------:R-:W1:Y:S02]  /*67d0*/  @!P0 SYNCS.PHASECHK.TRANS64 P0, [R6+URZ], R5 ;  /* 0x00000005060085a7 */ /* 0x000e64000800007f */
[----:B-1----:R-:W-:Y:S05]  /*67e0*/  @!P0 BRA `(.L_x_129) ;  /* 0xfffffffc00f08947 */ /* 0x002fea000383ffff */
[----:B------:R-:W-:Y:S05]  /*67f0*/  BRA `(.L_x_152) ;  /* 0xfffffff400dc7947 */ /* 0x000fea000383ffff */
.L_x_130:
[----:B0-----:R0:W1:Y:S02]  /*6800*/  SYNCS.PHASECHK.TRANS64.TRYWAIT P0, [R9+URZ], R4 ;  /* 0x00000004090075a7 */ /* 0x001064000800017f */
[----:B-1----:R-:W-:Y:S05]  /*6810*/  @!P0 NANOSLEEP.SYNCS 0x989680 ;  /* 0x009896800000895d */ /* 0x002fea0003900000 */
[----:B------:R-:W1:Y:S02]  /*6820*/  @!P0 SYNCS.PHASECHK.TRANS64 P0, [R9+URZ], R4 ;  /* 0x00000004090085a7 */ /* 0x000e64000800007f */
[----:B-1----:R-:W-:Y:S05]  /*6830*/  @!P0 BRA `(.L_x_130) ;  /* 0xfffffffc00f08947 */ /* 0x002fea000383ffff */
[----:B------:R-:W-:Y:S05]  /*6840*/  BRA `(.L_x_153) ;  /* 0xfffffff400ec7947 */ /* 0x000fea000383ffff */
.L_x_131:
[----:B0-----:R0:W1:Y:S02]  /*6850*/  SYNCS.PHASECHK.TRANS64.TRYWAIT P0, [R6+URZ], R5 ;  /* 0x00000005060075a7 */ /* 0x001064000800017f */
[----:B-1----:R-:W-:Y:S05]  /*6860*/  @!P0 NANOSLEEP.SYNCS 0x989680 ;  /* 0x009896800000895d */ /* 0x002fea0003900000 */
[----:B------:R-:W1:Y:S02]  /*6870*/  @!P0 SYNCS.PHASECHK.TRANS64 P0, [R6+URZ], R5 ;  /* 0x00000005060085a7 */ /* 0x000e64000800007f */
[----:B-1----:R-:W-:Y:S05]  /*6880*/  @!P0 BRA `(.L_x_131) ;  /* 0xfffffffc00f08947 */ /* 0x002fea000383ffff */
[----:B------:R-:W-:Y:S05]  /*6890*/  BRA `(.L_x_154) ;  /* 0xfffffff400fc7947 */ /* 0x000fea000383ffff */
.L_x_132:
[----:B0-----:R0:W1:Y:S02]  /*68a0*/  SYNCS.PHASECHK.TRANS64.TRYWAIT P0, [R9+URZ], R4 ;  /* 0x00000004090075a7 */ /* 0x001064000800017f */
[----:B-1----:R-:W-:Y:S05]  /*68b0*/  @!P0 NANOSLEEP.SYNCS 0x989680 ;  /* 0x009896800000895d */ /* 0x002fea0003900000 */
[----:B------:R-:W1:Y:S02]  /*68c0*/  @!P0 SYNCS.PHASECHK.TRANS64 P0, [R9+URZ], R4 ;  /* 0x00000004090085a7 */ /* 0x000e64000800007f */
[----:B-1----:R-:W-:Y:S05]  /*68d0*/  @!P0 BRA `(.L_x_132) ;  /* 0xfffffffc00f08947 */ /* 0x002fea000383ffff */
[----:B------:R-:W-:Y:S05]  /*68e0*/  BRA `(.L_x_155) ;  /* 0xfffffff8000c7947 */ /* 0x000fea000383ffff */
.L_x_133:
[----:B0-----:R0:W1:Y:S02]  /*68f0*/  SYNCS.PHASECHK.TRANS64.TRYWAIT P0, [R6+URZ], R5 ;  /* 0x00000005060075a7 */ /* 0x001064000800017f */
[----:B-1----:R-:W-:Y:S05]  /*6900*/  @!P0 NANOSLEEP.SYNCS 0x989680 ;  /* 0x009896800000895d */ /* 0x002fea0003900000 */
[----:B------:R-:W1:Y:S02]  /*6910*/  @!P0 SYNCS.PHASECHK.TRANS64 P0, [R6+URZ], R5 ;  /* 0x00000005060085a7 */ /* 0x000e64000800007f */
[----:B-1----:R-:W-:Y:S05]  /*6920*/  @!P0 BRA `(.L_x_133) ;  /* 0xfffffffc00f08947 */ /* 0x002fea000383ffff */
[----:B------:R-:W-:Y:S05]  /*6930*/  BRA `(.L_x_156) ;  /* 0xfffffff8001c7947 */ /* 0x000fea000383ffff */
.L_x_134:
[----:B0-----:R0:W1:Y:S02]  /*6940*/  SYNCS.PHASECHK.TRANS64.TRYWAIT P0, [R9+URZ], R4 ;  /* 0x00000004090075a7 */ /* 0x001064000800017f */
[----:B-1----:R-:W-:Y:S05]  /*6950*/  @!P0 NANOSLEEP.SYNCS 0x989680 ;  /* 0x009896800000895d */ /* 0x002fea0003900000 */
[----:B------:R-:W1:Y:S02]  /*6960*/  @!P0 SYNCS.PHASECHK.TRANS64 P0, [R9+URZ], R4 ;  /* 0x00000004090085a7 */ /* 0x000e64000800007f */
[----:B-1----:R-:W-:Y:S05]  /*6970*/  @!P0 BRA `(.L_x_134) ;  /* 0xfffffffc00f08947 */ /* 0x002fea000383ffff */
[----:B------:R-:W-:Y:S05]  /*6980*/  BRA `(.L_x_157) ;  /* 0xfffffff8002c7947 */ /* 0x000fea000383ffff */
.L_x_135:
[----:B-1----:R1:W2:Y:S02]  /*6990*/  SYNCS.PHASECHK.TRANS64.TRYWAIT P0, [R6+URZ], R5 ;  /* 0x00000005060075a7 */ /* 0x0022a4000800017f */
[----:B--2---:R-:W-:Y:S05]  /*69a0*/  @!P0 NANOSLEEP.SYNCS 0x989680 ;  /* 0x009896800000895d */ /* 0x004fea0003900000 */
[----:B------:R-:W2:Y:S02]  /*69b0*/  @!P0 SYNCS.PHASECHK.TRANS64 P0, [R6+URZ], R5 ;  /* 0x00000005060085a7 */ /* 0x000ea4000800007f */
[----:B--2---:R-:W-:Y:S05]  /*69c0*/  @!P0 BRA `(.L_x_135) ;  /* 0xfffffffc00f08947 */ /* 0x004fea000383ffff */
[----:B------:R-:W-:Y:S05]  /*69d0*/  BRA `(.L_x_158) ;  /* 0xfffffff800347947 */ /* 0x000fea000383ffff */
.L_x_159:
[----:B------:R-:W-:-:S00]  /*69e0*/  BRA `(.L_x_159) ;  /* 0xfffffffc00fc7947 */ /* 0x000fc0000383ffff */
[----:B------:R-:W-:-:S00]  /*69f0*/  NOP ;  /* 0x0000000000007918 */ /* 0x000fc00000000000 */
        /* <DEDUP_REMOVED lines=8> */
.L_x_160:


//--------------------- .nv.global.init           --------------------------
	.section	.nv.global.init,"aw",@progbits
.nv.global.init:
	.type		$str$22,@object
	.size		$str$22,($str$23 - $str$22)
$str$22:
        /*0000*/ 	.byte	0x6b, 0x5f, 0x74, 0x69, 0x6c, 0x65, 0x5f, 0x63, 0x6f, 0x75, 0x6e, 0x74, 0x20, 0x3e, 0x3d, 0x20
        /*0010*/ 	.byte	0x31, 0x00
	.type		$str$23,@object
	.size		$str$23,(__unnamed_1 - $str$23)
$str$23:
        /*0012*/ 	.byte	0x2f, 0x74, 0x6d, 0x70, 0x2f, 0x63, 0x75, 0x74, 0x6c, 0x61, 0x73, 0x73, 0x5f, 0x73, 0x77, 0x65
        /*0022*/ 	.byte	0x65, 0x70, 0x5f, 0x73, 0x72, 0x63, 0x2f, 0x69, 0x6e, 0x63, 0x6c, 0x75, 0x64, 0x65, 0x2f, 0x63
        /*0032*/ 	.byte	0x75, 0x74, 0x6c, 0x61, 0x73, 0x73, 0x2f, 0x67, 0x65, 0x6d, 0x6d, 0x2f, 0x63, 0x6f, 0x6c, 0x6c
        /*0042*/ 	.byte	0x65, 0x63, 0x74, 0x69, 0x76, 0x65, 0x2f, 0x73, 0x6d, 0x39, 0x30, 0x5f, 0x6d, 0x6d, 0x61, 0x5f
        /*0052*/ 	.byte	0x74, 0x6d, 0x61, 0x5f, 0x67, 0x6d, 0x6d, 0x61, 0x5f, 0x73, 0x73, 0x5f, 0x77, 0x61, 0x72, 0x70
        /*0062*/ 	.byte	0x73, 0x70, 0x65, 0x63, 0x69, 0x61, 0x6c, 0x69, 0x7a, 0x65, 0x64, 0x2e, 0x68, 0x70, 0x70, 0x00
	.type		__unnamed_1,@object
	.size		__unnamed_1,(.L_0 - __unnamed_1)
__unnamed_1:
        /*0072*/ 	.byte	0x76, 0x6f, 0x69, 0x64, 0x20, 0x63, 0x75, 0x74, 0x6c, 0x61, 0x73, 0x73, 0x3a, 0x3a, 0x67, 0x65
        /* <DEDUP_REMOVED lines=179> */
        /*0bb2*/ 	.byte	0x75, 0x74, 0x65, 0x3a, 0x3a, 0x69, 0x64, 0x65, 0x6e, 0x74, 0x69, 0x74, 0x79, 0x5d, 0x00
.L_0:


//--------------------- .nv.shared._ZN7cutlass13device_kernelINS_4gemm6kernel13GemmUniversalIN4cute5tupleIJiiiiEEENS1_10collective13CollectiveMmaINS1_34MainloopSm90TmaGmmaWarpSpecializedILi14ENS5_IJNS4_1CILi1EEENSA_ILi2EEESB_EEENS1_32KernelTmaWarpSpecializedPingpongEEENS5_IJNSA_ILi64EEESG_SG_EEENS_6half_tENS5_IJlSB_lEEESI_SJ_NS4_8TiledMMAINS4_8MMA_AtomIJNS4_4SM904GMMA25MMA_64x64x16_F32F16F16_SSILNSN_5MajorE0ELSP_0ELNSN_7ScaleInE1ELSQ_1EEEEEENS4_6LayoutINS5_IJSB_SB_SB_EEENS5_IJNSA_ILi0EEESV_SV_EEEEENS5_IJNS4_10UnderscoreESY_SY_EEEEENS4_23SM90_TMA_LOAD_MULTICASTENS4_14ComposedLayoutINS4_7SwizzleILi3ELi4ELi3EEENS4_18smem_ptr_flag_bitsILi16EEENST_INS5_IJNSA_ILi8EEESG_EEENS5_IJSG_SB_EEEEEEEvNS4_8identityENS4_13SM90_TMA_LOADES1B_vS1C_EENS_8epilogue10collective6detail29Sm90TmaWarpSpecializedAdapterINS1G_15DefaultEpilogueISI_SJ_SJ_NS1F_6thread17LinearCombinationISI_Li1EffLNS1K_9ScaleType4KindE0ELNS_15FloatRoundStyleE2ESI_EENS1_15EpilogueDefaultEEEEEvvEEEEvNT_6ParamsE --------------------------
	.section	.nv.shared._ZN7cutlass13device_kernelINS_4gemm6kernel13GemmUniversalIN4cute5tupleIJiiiiEEENS1_10collective13CollectiveMmaINS1_34MainloopSm90TmaGmmaWarpSpecializedILi14ENS5_IJNS4_1CILi1EEENSA_ILi2EEESB_EEENS1_32KernelTmaWarpSpecializedPingpongEEENS5_IJNSA_ILi64EEESG_SG_EEENS_6half_tENS5_IJlSB_lEEESI_SJ_NS4_8TiledMMAINS4_8MMA_AtomIJNS4_4SM904GMMA25MMA_64x64x16_F32F16F16_SSILNSN_5MajorE0ELSP_0ELNSN_7ScaleInE1ELSQ_1EEEEEENS4_6LayoutINS5_IJSB_SB_SB_EEENS5_IJNSA_ILi0EEESV_SV_EEEEENS5_IJNS4_10UnderscoreESY_SY_EEEEENS4_23SM90_TMA_LOAD_MULTICASTENS4_14ComposedLayoutINS4_7SwizzleILi3ELi4ELi3EEENS4_18smem_ptr_flag_bitsILi16EEENST_INS5_IJNSA_ILi8EEESG_EEENS5_IJSG_SB_EEEEEEEvNS4_8identityENS4_13SM90_TMA_LOADES1B_vS1C_EENS_8epilogue10collective6detail29Sm90TmaWarpSpecializedAdapterINS1G_15DefaultEpilogueISI_SJ_SJ_NS1F_6thread17LinearCombinationISI_Li1EffLNS1K_9ScaleType4KindE0ELNS_15FloatRoundStyleE2ESI_EENS1_15EpilogueDefaultEEEEEvvEEEEvNT_6ParamsE,"aw",@nobits
	.sectionflags	@""
	.align	16
	.zero		1024


//--------------------- .nv.shared.reserved.0     --------------------------
	.section	.nv.shared.reserved.0,"aw",@nobits
	.weak		__nv_reservedSMEM_offset_0_alias
	.size		__nv_reservedSMEM_offset_0_alias, 0, 0
	.other		__nv_reservedSMEM_offset_0_alias,@"STO_CUDA_RESERVED_SHARED STV_DEFAULT"
__nv_reservedSMEM_offset_0_alias:
	.zero		0


//--------------------- .nv.global                --------------------------
	.section	.nv.global,"aw",@nobits
.nv.global:
	.type		_ZN39_INTERNAL_66dbfa84_4_k_cu_23e6c43a_26354cute1_E,@object
	.size		_ZN39_INTERNAL_66dbfa84_4_k_cu_23e6c43a_26354cute1_E,(_ZN39_INTERNAL_66dbfa84_4_k_cu_23e6c43a_26354cuda3std3__45__cpo6cbeginE - _ZN39_INTERNAL_66dbfa84_4_k_cu_23e6c43a_26354cute1_E)
_ZN39_INTERNAL_66dbfa84_4_k_cu_23e6c43a_26354cute1_E:
	.zero		1
	.type		_ZN39_INTERNAL_66dbfa84_4_k_cu_23e6c43a_26354cuda3std3__45__cpo6cbeginE,@object
	.size		_ZN39_INTERNAL_66dbfa84_4_k_cu_23e6c43a_26354cuda3std3__45__cpo6cbeginE,(_ZN39_INTERNAL_66dbfa84_4_k_cu_23e6c43a_26354cuda3std3__48in_placeE - _ZN39_INTERNAL_66dbfa84_4_k_cu_23e6c43a_26354cuda3std3__45__cpo6cbeginE)
_ZN39_INTERNAL_66dbfa84_4_k_cu_23e6c43a_26354cuda3std3__45__cpo6cbeginE:
	.zero		1
	.type		_ZN39_INTERNAL_66dbfa84_4_k_cu_23e6c43a_26354cuda3std3__48in_placeE,@object
	.size		_ZN39_INTERNAL_66dbfa84_4_k_cu_23e6c43a_26354cuda3std3__48in_placeE,(_ZN39_INTERNAL_66dbfa84_4_k_cu_23e6c43a_26354cuda3std6ranges3__45__cpo9iter_moveE - _ZN39_INTERNAL_66dbfa84_4_k_cu_23e6c43a_26354cuda3std3__48in_placeE)
_ZN39_INTERNAL_66dbfa84_4_k_cu_23e6c43a_26354cuda3std3__48in_placeE:
	.zero		1
	.type		_ZN39_INTERNAL_66dbfa84_4_k_cu_23e6c43a_26354cuda3std6ranges3__45__cpo9iter_moveE,@object
	.size		_ZN39_INTERNAL_66dbfa84_4_k_cu_23e6c43a_26354cuda3std6ranges3__45__cpo9iter_moveE,(_ZN39_INTERNAL_66dbfa84_4_k_cu_23e6c43a_26354cuda3std3__45__cpo5beginE - _ZN39_INTERNAL_66dbfa84_4_k_cu_23e6c43a_26354cuda3std6ranges3__45__cpo9iter_moveE)
_ZN39_INTERNAL_66dbfa84_4_k_cu_23e6c43a_26354cuda3std6ranges3__45__cpo9iter_moveE:
	.zero		1
	.type		_ZN39_INTERNAL_66dbfa84_4_k_cu_23e6c43a_26354cuda3std3__45__cpo5beginE,@object
	.size		_ZN39_INTERNAL_66dbfa84_4_k_cu_23e6c43a_26354cuda3std3__45__cpo5beginE,(_ZN39_INTERNAL_66dbfa84_4_k_cu_23e6c43a_26354cuda3std3__441_GLOBAL__N__66dbfa84_4_k_cu_23e6c43a_26356ignoreE - _ZN39_INTERNAL_66dbfa84_4_k_cu_23e6c43a_26354cuda3std3__45__cpo5beginE)
_ZN39_INTERNAL_66dbfa84_4_k_cu_23e6c43a_26354cuda3std3__45__cpo5beginE:
	.zero		1
	.type		_ZN39_INTERNAL_66dbfa84_4_k_cu_23e6c43a_26354cuda3std3__441_GLOBAL__N__66dbfa84_4_k_cu_23e6c43a_26356ignoreE,@object
	.size		_ZN39_INTERNAL_66dbfa84_4_k_cu_23e6c43a_26354cuda3std3__441_GLOBAL__N__66dbfa84_4_k_cu_23e6c43a_26356ignoreE,(_ZN39_INTERNAL_66dbfa84_4_k_cu_23e6c43a_26354cute7productE - _ZN39_INTERNAL_66dbfa84_4_k_cu_23e6c43a_26354cuda3std3__441_GLOBAL__N__66dbfa84_4_k_cu_23e6c43a_26356ignoreE)
_ZN39_INTERNAL_66dbfa84_4_k_cu_23e6c43a_26354cuda3std3__441_GLOBAL__N__66dbfa84_4_k_cu_23e6c43a_26356ignoreE:
	.zero		1
	.type		_ZN39_INTERNAL_66dbfa84_4_k_cu_23e6c43a_26354cute7productE,@object
	.size		_ZN39_INTERNAL_66dbfa84_4_k_cu_23e6c43a_26354cute7productE,(_ZN39_INTERNAL_66dbfa84_4_k_cu_23e6c43a_26354cuda3std3__45__cpo3endE - _ZN39_INTERNAL_66dbfa84_4_k_cu_23e6c43a_26354cute7productE)
_ZN39_INTERNAL_66dbfa84_4_k_cu_23e6c43a_26354cute7productE:
	.zero		1
	.type		_ZN39_INTERNAL_66dbfa84_4_k_cu_23e6c43a_26354cuda3std3__45__cpo3endE,@object
	.size		_ZN39_INTERNAL_66dbfa84_4_k_cu_23e6c43a_26354cuda3std3__45__cpo3endE,(_ZN39_INTERNAL_66dbfa84_4_k_cu_23e6c43a_26354cuda3std3__419piecewise_constructE - _ZN39_INTERNAL_66dbfa84_4_k_cu_23e6c43a_26354cuda3std3__45__cpo3endE)
_ZN39_INTERNAL_66dbfa84_4_k_cu_23e6c43a_26354cuda3std3__45__cpo3endE:
	.zero		1
	.type		_ZN39_INTERNAL_66dbfa84_4_k_cu_23e6c43a_26354cuda3std3__419piecewise_constructE,@object
	.size		_ZN39_INTERNAL_66dbfa84_4_k_cu_23e6c43a_26354cuda3std3__419piecewise_constructE,(_ZN39_INTERNAL_66dbfa84_4_k_cu_23e6c43a_26354cuda3std3__45__cpo4cendE - _ZN39_INTERNAL_66dbfa84_4_k_cu_23e6c43a_26354cuda3std3__419piecewise_constructE)
_ZN39_INTERNAL_66dbfa84_4_k_cu_23e6c43a_26354cuda3std3__419piecewise_constructE:
	.zero		1
	.type		_ZN39_INTERNAL_66dbfa84_4_k_cu_23e6c43a_26354cuda3std3__45__cpo4cendE,@object
	.size		_ZN39_INTERNAL_66dbfa84_4_k_cu_23e6c43a_26354cuda3std3__45__cpo4cendE,(_ZN39_INTERNAL_66dbfa84_4_k_cu_23e6c43a_26354cuda3std6ranges3__45__cpo4swapE - _ZN39_INTERNAL_66dbfa84_4_k_cu_23e6c43a_26354cuda3std3__45__cpo4cendE)
_ZN39_INTERNAL_66dbfa84_4_k_cu_23e6c43a_26354cuda3std3__45__cpo4cendE:
	.zero		1
	.type		_ZN39_INTERNAL_66dbfa84_4_k_cu_23e6c43a_26354cuda3std6ranges3__45__cpo4swapE,@object
	.size		_ZN39_INTERNAL_66dbfa84_4_k_cu_23e6c43a_26354cuda3std6ranges3__45__cpo4swapE,(.L_8 - _ZN39_INTERNAL_66dbfa84_4_k_cu_23e6c43a_26354cuda3std6ranges3__45__cpo4swapE)
_ZN39_INTERNAL_66dbfa84_4_k_cu_23e6c43a_26354cuda3std6ranges3__45__cpo4swapE:
	.zero		1
.L_8:


//--------------------- .nv.constant0._ZN7cutlass13device_kernelINS_4gemm6kernel13GemmUniversalIN4cute5tupleIJiiiiEEENS1_10collective13CollectiveMmaINS1_34MainloopSm90TmaGmmaWarpSpecializedILi14ENS5_IJNS4_1CILi1EEENSA_ILi2EEESB_EEENS1_32KernelTmaWarpSpecializedPingpongEEENS5_IJNSA_ILi64EEESG_SG_EEENS_6half_tENS5_IJlSB_lEEESI_SJ_NS4_8TiledMMAINS4_8MMA_AtomIJNS4_4SM904GMMA25MMA_64x64x16_F32F16F16_SSILNSN_5MajorE0ELSP_0ELNSN_7ScaleInE1ELSQ_1EEEEEENS4_6LayoutINS5_IJSB_SB_SB_EEENS5_IJNSA_ILi0EEESV_SV_EEEEENS5_IJNS4_10UnderscoreESY_SY_EEEEENS4_23SM90_TMA_LOAD_MULTICASTENS4_14ComposedLayoutINS4_7SwizzleILi3ELi4ELi3EEENS4_18smem_ptr_flag_bitsILi16EEENST_INS5_IJNSA_ILi8EEESG_EEENS5_IJSG_SB_EEEEEEEvNS4_8identityENS4_13SM90_TMA_LOADES1B_vS1C_EENS_8epilogue10collective6detail29Sm90TmaWarpSpecializedAdapterINS1G_15DefaultEpilogueISI_SJ_SJ_NS1F_6thread17LinearCombinationISI_Li1EffLNS1K_9ScaleType4KindE0ELNS_15FloatRoundStyleE2ESI_EENS1_15EpilogueDefaultEEEEEvvEEEEvNT_6ParamsE --------------------------
	.section	.nv.constant0._ZN7cutlass13device_kernelINS_4gemm6kernel13GemmUniversalIN4cute5tupleIJiiiiEEENS1_10collective13CollectiveMmaINS1_34MainloopSm90TmaGmmaWarpSpecializedILi14ENS5_IJNS4_1CILi1EEENSA_ILi2EEESB_EEENS1_32KernelTmaWarpSpecializedPingpongEEENS5_IJNSA_ILi64EEESG_SG_EEENS_6half_tENS5_IJlSB_lEEESI_SJ_NS4_8TiledMMAINS4_8MMA_AtomIJNS4_4SM904GMMA25MMA_64x64x16_F32F16F16_SSILNSN_5MajorE0ELSP_0ELNSN_7ScaleInE1ELSQ_1EEEEEENS4_6LayoutINS5_IJSB_SB_SB_EEENS5_IJNSA_ILi0EEESV_SV_EEEEENS5_IJNS4_10UnderscoreESY_SY_EEEEENS4_23SM90_TMA_LOAD_MULTICASTENS4_14ComposedLayoutINS4_7SwizzleILi3ELi4ELi3EEENS4_18smem_ptr_flag_bitsILi16EEENST_INS5_IJNSA_ILi8EEESG_EEENS5_IJSG_SB_EEEEEEEvNS4_8identityENS4_13SM90_TMA_LOADES1B_vS1C_EENS_8epilogue10collective6detail29Sm90TmaWarpSpecializedAdapterINS1G_15DefaultEpilogueISI_SJ_SJ_NS1F_6thread17LinearCombinationISI_Li1EffLNS1K_9ScaleType4KindE0ELNS_15FloatRoundStyleE2ESI_EENS1_15EpilogueDefaultEEEEEvvEEEEvNT_6ParamsE,"a",@progbits
	.sectionflags	@""
	.align	4
.nv.constant0._ZN7cutlass13device_kernelINS_4gemm6kernel13GemmUniversalIN4cute5tupleIJiiiiEEENS1_10collective13CollectiveMmaINS1_34MainloopSm90TmaGmmaWarpSpecializedILi14ENS5_IJNS4_1CILi1EEENSA_ILi2EEESB_EEENS1_32KernelTmaWarpSpecializedPingpongEEENS5_IJNSA_ILi64EEESG_SG_EEENS_6half_tENS5_IJlSB_lEEESI_SJ_NS4_8TiledMMAINS4_8MMA_AtomIJNS4_4SM904GMMA25MMA_64x64x16_F32F16F16_SSILNSN_5MajorE0ELSP_0ELNSN_7ScaleInE1ELSQ_1EEEEEENS4_6LayoutINS5_IJSB_SB_SB_EEENS5_IJNSA_ILi0EEESV_SV_EEEEENS5_IJNS4_10UnderscoreESY_SY_EEEEENS4_23SM90_TMA_LOAD_MULTICASTENS4_14ComposedLayoutINS4_7SwizzleILi3ELi4ELi3EEENS4_18smem_ptr_flag_bitsILi16EEENST_INS5_IJNSA_ILi8EEESG_EEENS5_IJSG_SB_EEEEEEEvNS4_8identityENS4_13SM90_TMA_LOADES1B_vS1C_EENS_8epilogue10collective6detail29Sm90TmaWarpSpecializedAdapterINS1G_15DefaultEpilogueISI_SJ_SJ_NS1F_6thread17LinearCombinationISI_Li1EffLNS1K_9ScaleType4KindE0ELNS_15FloatRoundStyleE2ESI_EENS1_15EpilogueDefaultEEEEEvvEEEEvNT_6ParamsE:
	.zero		1664


//--------------------- SYMBOLS --------------------------

	.type		.nv.reservedSmem.offset0,@object
	.size		.nv.reservedSmem.offset0,0x4
	.type		__assertfail,@function
